//
// Generated by NVIDIA NVVM Compiler
//
// Compiler Build ID: CL-36424714
// Cuda compilation tools, release 13.0, V13.0.88
// Based on NVVM 20.0.0
//

.version 9.0
.target sm_100
.address_size 64

	// .globl	_Z25haversine_distance_kerneliPKdS0_S0_S0_Pd
.func  (.param .align 16 .b8 func_retval0[16]) __internal_trig_reduction_slowpathd
(
	.param .b64 __internal_trig_reduction_slowpathd_param_0
)
;
.func  (.param .b64 func_retval0) __internal_accurate_pow
(
	.param .b64 __internal_accurate_pow_param_0
)
;
.global .align 8 .b8 __cudart_i2opi_d[144] = {8, 93, 141, 31, 177, 95, 251, 107, 234, 146, 82, 138, 247, 57, 7, 61, 123, 241, 229, 235, 199, 186, 39, 117, 45, 234, 95, 158, 102, 63, 70, 79, 183, 9, 203, 39, 207, 126, 54, 109, 31, 109, 10, 90, 139, 17, 47, 239, 15, 152, 5, 222, 255, 151, 248, 31, 59, 40, 249, 189, 139, 95, 132, 156, 244, 57, 83, 131, 57, 214, 145, 57, 65, 126, 95, 180, 38, 112, 156, 233, 132, 68, 187, 46, 245, 53, 130, 232, 62, 167, 41, 177, 28, 235, 29, 254, 28, 146, 209, 9, 234, 46, 73, 6, 224, 210, 77, 66, 58, 110, 36, 183, 97, 197, 187, 222, 171, 99, 81, 254, 65, 144, 67, 60, 153, 149, 98, 219, 192, 221, 52, 245, 209, 87, 39, 252, 41, 21, 68, 78, 110, 131, 249, 162};
.global .align 16 .b8 __cudart_sin_cos_coeffs[128] = {70, 210, 176, 44, 241, 229, 90, 190, 146, 227, 172, 105, 227, 29, 199, 62, 161, 98, 219, 25, 160, 1, 42, 191, 24, 8, 17, 17, 17, 17, 129, 63, 84, 85, 85, 85, 85, 85, 197, 191, 0, 0, 0, 0, 0, 0, 0, 0, 0, 0, 0, 0, 0, 0, 0, 0, 100, 129, 253, 32, 131, 255, 168, 189, 40, 133, 239, 193, 167, 238, 33, 62, 217, 230, 6, 142, 79, 126, 146, 190, 233, 188, 221, 25, 160, 1, 250, 62, 71, 93, 193, 22, 108, 193, 86, 191, 81, 85, 85, 85, 85, 85, 165, 63, 0, 0, 0, 0, 0, 0, 224, 191, 0, 0, 0, 0, 0, 0, 240, 63};

.visible .entry _Z25haversine_distance_kerneliPKdS0_S0_S0_Pd(
	.param .u32 _Z25haversine_distance_kerneliPKdS0_S0_S0_Pd_param_0,
	.param .u64 .ptr .align 1 _Z25haversine_distance_kerneliPKdS0_S0_S0_Pd_param_1,
	.param .u64 .ptr .align 1 _Z25haversine_distance_kerneliPKdS0_S0_S0_Pd_param_2,
	.param .u64 .ptr .align 1 _Z25haversine_distance_kerneliPKdS0_S0_S0_Pd_param_3,
	.param .u64 .ptr .align 1 _Z25haversine_distance_kerneliPKdS0_S0_S0_Pd_param_4,
	.param .u64 .ptr .align 1 _Z25haversine_distance_kerneliPKdS0_S0_S0_Pd_param_5
)
{
	.reg .pred 	%p<53>;
	.reg .b32 	%r<86>;
	.reg .b64 	%rd<34>;
	.reg .b64 	%fd<228>;

	ld.param.u32 	%r22, [_Z25haversine_distance_kerneliPKdS0_S0_S0_Pd_param_0];
	ld.param.u64 	%rd1, [_Z25haversine_distance_kerneliPKdS0_S0_S0_Pd_param_1];
	ld.param.u64 	%rd2, [_Z25haversine_distance_kerneliPKdS0_S0_S0_Pd_param_2];
	ld.param.u64 	%rd3, [_Z25haversine_distance_kerneliPKdS0_S0_S0_Pd_param_3];
	ld.param.u64 	%rd4, [_Z25haversine_distance_kerneliPKdS0_S0_S0_Pd_param_4];
	ld.param.u64 	%rd5, [_Z25haversine_distance_kerneliPKdS0_S0_S0_Pd_param_5];
	mov.u32 	%r23, %ctaid.x;
	mov.u32 	%r24, %ntid.x;
	mov.u32 	%r25, %tid.x;
	mad.lo.s32 	%r1, %r23, %r24, %r25;
	setp.ge.s32 	%p1, %r1, %r22;
	@%p1 bra 	$L__BB0_40;
	cvta.to.global.u64 	%rd6, %rd1;
	cvta.to.global.u64 	%rd7, %rd2;
	cvta.to.global.u64 	%rd8, %rd3;
	cvta.to.global.u64 	%rd9, %rd4;
	mul.wide.s32 	%rd10, %r1, 8;
	add.s64 	%rd11, %rd6, %rd10;
	ld.global.f64 	%fd59, [%rd11];
	mul.f64 	%fd60, %fd59, 0d3F91DF46A2529D39;
	add.s64 	%rd12, %rd7, %rd10;
	ld.global.f64 	%fd61, [%rd12];
	mul.f64 	%fd1, %fd61, 0d3F91DF46A2529D39;
	add.s64 	%rd13, %rd8, %rd10;
	ld.global.f64 	%fd62, [%rd13];
	mul.f64 	%fd63, %fd62, 0d3F91DF46A2529D39;
	add.s64 	%rd14, %rd9, %rd10;
	ld.global.f64 	%fd64, [%rd14];
	mul.f64 	%fd2, %fd64, 0d3F91DF46A2529D39;
	sub.f64 	%fd65, %fd2, %fd1;
	sub.f64 	%fd3, %fd63, %fd60;
	mul.f64 	%fd4, %fd65, 0d3FE0000000000000;
	abs.f64 	%fd5, %fd4;
	setp.neu.f64 	%p2, %fd5, 0d7FF0000000000000;
	@%p2 bra 	$L__BB0_3;
	mov.f64 	%fd71, 0d0000000000000000;
	mul.rn.f64 	%fd216, %fd4, %fd71;
	mov.b32 	%r80, 0;
	bra.uni 	$L__BB0_5;
$L__BB0_3:
	mul.f64 	%fd66, %fd4, 0d3FE45F306DC9C883;
	cvt.rni.s32.f64 	%r80, %fd66;
	cvt.rn.f64.s32 	%fd67, %r80;
	fma.rn.f64 	%fd68, %fd67, 0dBFF921FB54442D18, %fd4;
	fma.rn.f64 	%fd69, %fd67, 0dBC91A62633145C00, %fd68;
	fma.rn.f64 	%fd216, %fd67, 0dB97B839A252049C0, %fd69;
	setp.ltu.f64 	%p3, %fd5, 0d41E0000000000000;
	@%p3 bra 	$L__BB0_5;
	{ // callseq 0, 0
	.param .b64 param0;
	st.param.f64 	[param0], %fd4;
	.param .align 16 .b8 retval0[16];
	call.uni (retval0), 
	__internal_trig_reduction_slowpathd, 
	(
	param0
	);
	ld.param.f64 	%fd216, [retval0];
	ld.param.b32 	%r80, [retval0+8];
	} // callseq 0
$L__BB0_5:
	shl.b32 	%r28, %r80, 6;
	cvt.u64.u32 	%rd15, %r28;
	and.b64  	%rd16, %rd15, 64;
	mov.u64 	%rd17, __cudart_sin_cos_coeffs;
	add.s64 	%rd18, %rd17, %rd16;
	mul.rn.f64 	%fd72, %fd216, %fd216;
	and.b32  	%r29, %r80, 1;
	setp.eq.b32 	%p4, %r29, 1;
	selp.f64 	%fd73, 0dBDA8FF8320FD8164, 0d3DE5DB65F9785EBA, %p4;
	ld.global.nc.v2.f64 	{%fd74, %fd75}, [%rd18];
	fma.rn.f64 	%fd76, %fd73, %fd72, %fd74;
	fma.rn.f64 	%fd77, %fd76, %fd72, %fd75;
	ld.global.nc.v2.f64 	{%fd78, %fd79}, [%rd18+16];
	fma.rn.f64 	%fd80, %fd77, %fd72, %fd78;
	fma.rn.f64 	%fd81, %fd80, %fd72, %fd79;
	ld.global.nc.v2.f64 	{%fd82, %fd83}, [%rd18+32];
	fma.rn.f64 	%fd84, %fd81, %fd72, %fd82;
	fma.rn.f64 	%fd85, %fd84, %fd72, %fd83;
	fma.rn.f64 	%fd86, %fd85, %fd216, %fd216;
	fma.rn.f64 	%fd87, %fd85, %fd72, 0d3FF0000000000000;
	selp.f64 	%fd88, %fd87, %fd86, %p4;
	and.b32  	%r30, %r80, 2;
	setp.eq.s32 	%p5, %r30, 0;
	mov.f64 	%fd89, 0d0000000000000000;
	sub.f64 	%fd90, %fd89, %fd88;
	selp.f64 	%fd10, %fd88, %fd90, %p5;
	{
	.reg .b32 %temp; 
	mov.b64 	{%temp, %r5}, %fd10;
	}
	mov.f64 	%fd91, 0d4000000000000000;
	{
	.reg .b32 %temp; 
	mov.b64 	{%temp, %r31}, %fd91;
	}
	and.b32  	%r7, %r31, 2146435072;
	setp.eq.s32 	%p6, %r7, 1062207488;
	abs.f64 	%fd11, %fd10;
	{ // callseq 1, 0
	.param .b64 param0;
	st.param.f64 	[param0], %fd11;
	.param .b64 retval0;
	call.uni (retval0), 
	__internal_accurate_pow, 
	(
	param0
	);
	ld.param.f64 	%fd92, [retval0];
	} // callseq 1
	setp.lt.s32 	%p7, %r5, 0;
	neg.f64 	%fd94, %fd92;
	selp.f64 	%fd95, %fd94, %fd92, %p6;
	selp.f64 	%fd218, %fd95, %fd92, %p7;
	setp.neu.f64 	%p8, %fd10, 0d0000000000000000;
	@%p8 bra 	$L__BB0_7;
	setp.eq.s32 	%p9, %r7, 1062207488;
	selp.b32 	%r32, %r5, 0, %p9;
	setp.lt.s32 	%p10, %r31, 0;
	or.b32  	%r33, %r32, 2146435072;
	selp.b32 	%r34, %r33, %r32, %p10;
	mov.b32 	%r35, 0;
	mov.b64 	%fd218, {%r35, %r34};
$L__BB0_7:
	add.f64 	%fd96, %fd10, 0d4000000000000000;
	{
	.reg .b32 %temp; 
	mov.b64 	{%temp, %r36}, %fd96;
	}
	and.b32  	%r37, %r36, 2146435072;
	setp.ne.s32 	%p11, %r37, 2146435072;
	@%p11 bra 	$L__BB0_12;
	setp.num.f64 	%p12, %fd10, %fd10;
	@%p12 bra 	$L__BB0_10;
	mov.f64 	%fd97, 0d4000000000000000;
	add.rn.f64 	%fd218, %fd10, %fd97;
	bra.uni 	$L__BB0_12;
$L__BB0_10:
	setp.neu.f64 	%p13, %fd11, 0d7FF0000000000000;
	@%p13 bra 	$L__BB0_12;
	setp.lt.s32 	%p14, %r5, 0;
	setp.eq.s32 	%p15, %r7, 1062207488;
	setp.lt.s32 	%p16, %r31, 0;
	selp.b32 	%r39, 0, 2146435072, %p16;
	and.b32  	%r40, %r31, 2147483647;
	setp.ne.s32 	%p17, %r40, 1071644672;
	or.b32  	%r41, %r39, -2147483648;
	selp.b32 	%r42, %r41, %r39, %p17;
	selp.b32 	%r43, %r42, %r39, %p15;
	selp.b32 	%r44, %r43, %r39, %p14;
	mov.b32 	%r45, 0;
	mov.b64 	%fd218, {%r45, %r44};
$L__BB0_12:
	setp.eq.f64 	%p18, %fd10, 0d3FF0000000000000;
	selp.f64 	%fd18, 0d3FF0000000000000, %fd218, %p18;
	abs.f64 	%fd19, %fd1;
	setp.neu.f64 	%p19, %fd19, 0d7FF0000000000000;
	@%p19 bra 	$L__BB0_14;
	mov.f64 	%fd103, 0d0000000000000000;
	mul.rn.f64 	%fd220, %fd1, %fd103;
	mov.b32 	%r82, 1;
	bra.uni 	$L__BB0_17;
$L__BB0_14:
	mul.f64 	%fd98, %fd1, 0d3FE45F306DC9C883;
	cvt.rni.s32.f64 	%r81, %fd98;
	cvt.rn.f64.s32 	%fd99, %r81;
	fma.rn.f64 	%fd100, %fd99, 0dBFF921FB54442D18, %fd1;
	fma.rn.f64 	%fd101, %fd99, 0dBC91A62633145C00, %fd100;
	fma.rn.f64 	%fd220, %fd99, 0dB97B839A252049C0, %fd101;
	setp.ltu.f64 	%p20, %fd19, 0d41E0000000000000;
	@%p20 bra 	$L__BB0_16;
	{ // callseq 2, 0
	.param .b64 param0;
	st.param.f64 	[param0], %fd1;
	.param .align 16 .b8 retval0[16];
	call.uni (retval0), 
	__internal_trig_reduction_slowpathd, 
	(
	param0
	);
	ld.param.f64 	%fd220, [retval0];
	ld.param.b32 	%r81, [retval0+8];
	} // callseq 2
$L__BB0_16:
	add.s32 	%r82, %r81, 1;
$L__BB0_17:
	shl.b32 	%r48, %r82, 6;
	cvt.u64.u32 	%rd19, %r48;
	and.b64  	%rd20, %rd19, 64;
	add.s64 	%rd22, %rd17, %rd20;
	mul.rn.f64 	%fd104, %fd220, %fd220;
	and.b32  	%r49, %r82, 1;
	setp.eq.b32 	%p21, %r49, 1;
	selp.f64 	%fd105, 0dBDA8FF8320FD8164, 0d3DE5DB65F9785EBA, %p21;
	ld.global.nc.v2.f64 	{%fd106, %fd107}, [%rd22];
	fma.rn.f64 	%fd108, %fd105, %fd104, %fd106;
	fma.rn.f64 	%fd109, %fd108, %fd104, %fd107;
	ld.global.nc.v2.f64 	{%fd110, %fd111}, [%rd22+16];
	fma.rn.f64 	%fd112, %fd109, %fd104, %fd110;
	fma.rn.f64 	%fd113, %fd112, %fd104, %fd111;
	ld.global.nc.v2.f64 	{%fd114, %fd115}, [%rd22+32];
	fma.rn.f64 	%fd116, %fd113, %fd104, %fd114;
	fma.rn.f64 	%fd117, %fd116, %fd104, %fd115;
	fma.rn.f64 	%fd118, %fd117, %fd220, %fd220;
	fma.rn.f64 	%fd119, %fd117, %fd104, 0d3FF0000000000000;
	selp.f64 	%fd120, %fd119, %fd118, %p21;
	and.b32  	%r50, %r82, 2;
	setp.eq.s32 	%p22, %r50, 0;
	mov.f64 	%fd121, 0d0000000000000000;
	sub.f64 	%fd122, %fd121, %fd120;
	selp.f64 	%fd25, %fd120, %fd122, %p22;
	abs.f64 	%fd26, %fd2;
	setp.neu.f64 	%p23, %fd26, 0d7FF0000000000000;
	@%p23 bra 	$L__BB0_19;
	mov.f64 	%fd128, 0d0000000000000000;
	mul.rn.f64 	%fd222, %fd2, %fd128;
	mov.b32 	%r84, 1;
	bra.uni 	$L__BB0_22;
$L__BB0_19:
	mul.f64 	%fd123, %fd2, 0d3FE45F306DC9C883;
	cvt.rni.s32.f64 	%r83, %fd123;
	cvt.rn.f64.s32 	%fd124, %r83;
	fma.rn.f64 	%fd125, %fd124, 0dBFF921FB54442D18, %fd2;
	fma.rn.f64 	%fd126, %fd124, 0dBC91A62633145C00, %fd125;
	fma.rn.f64 	%fd222, %fd124, 0dB97B839A252049C0, %fd126;
	setp.ltu.f64 	%p24, %fd26, 0d41E0000000000000;
	@%p24 bra 	$L__BB0_21;
	{ // callseq 3, 0
	.param .b64 param0;
	st.param.f64 	[param0], %fd2;
	.param .align 16 .b8 retval0[16];
	call.uni (retval0), 
	__internal_trig_reduction_slowpathd, 
	(
	param0
	);
	ld.param.f64 	%fd222, [retval0];
	ld.param.b32 	%r83, [retval0+8];
	} // callseq 3
$L__BB0_21:
	add.s32 	%r84, %r83, 1;
$L__BB0_22:
	shl.b32 	%r53, %r84, 6;
	cvt.u64.u32 	%rd23, %r53;
	and.b64  	%rd24, %rd23, 64;
	add.s64 	%rd26, %rd17, %rd24;
	mul.rn.f64 	%fd129, %fd222, %fd222;
	and.b32  	%r54, %r84, 1;
	setp.eq.b32 	%p25, %r54, 1;
	selp.f64 	%fd130, 0dBDA8FF8320FD8164, 0d3DE5DB65F9785EBA, %p25;
	ld.global.nc.v2.f64 	{%fd131, %fd132}, [%rd26];
	fma.rn.f64 	%fd133, %fd130, %fd129, %fd131;
	fma.rn.f64 	%fd134, %fd133, %fd129, %fd132;
	ld.global.nc.v2.f64 	{%fd135, %fd136}, [%rd26+16];
	fma.rn.f64 	%fd137, %fd134, %fd129, %fd135;
	fma.rn.f64 	%fd138, %fd137, %fd129, %fd136;
	ld.global.nc.v2.f64 	{%fd139, %fd140}, [%rd26+32];
	fma.rn.f64 	%fd141, %fd138, %fd129, %fd139;
	fma.rn.f64 	%fd142, %fd141, %fd129, %fd140;
	fma.rn.f64 	%fd143, %fd142, %fd222, %fd222;
	fma.rn.f64 	%fd144, %fd142, %fd129, 0d3FF0000000000000;
	selp.f64 	%fd145, %fd144, %fd143, %p25;
	and.b32  	%r55, %r84, 2;
	setp.eq.s32 	%p26, %r55, 0;
	mov.f64 	%fd146, 0d0000000000000000;
	sub.f64 	%fd147, %fd146, %fd145;
	selp.f64 	%fd148, %fd145, %fd147, %p26;
	mul.f64 	%fd32, %fd25, %fd148;
	mul.f64 	%fd33, %fd3, 0d3FE0000000000000;
	abs.f64 	%fd34, %fd33;
	setp.neu.f64 	%p27, %fd34, 0d7FF0000000000000;
	@%p27 bra 	$L__BB0_24;
	mov.f64 	%fd154, 0d0000000000000000;
	mul.rn.f64 	%fd223, %fd33, %fd154;
	mov.b32 	%r85, 0;
	bra.uni 	$L__BB0_26;
$L__BB0_24:
	mul.f64 	%fd149, %fd33, 0d3FE45F306DC9C883;
	cvt.rni.s32.f64 	%r85, %fd149;
	cvt.rn.f64.s32 	%fd150, %r85;
	fma.rn.f64 	%fd151, %fd150, 0dBFF921FB54442D18, %fd33;
	fma.rn.f64 	%fd152, %fd150, 0dBC91A62633145C00, %fd151;
	fma.rn.f64 	%fd223, %fd150, 0dB97B839A252049C0, %fd152;
	setp.ltu.f64 	%p28, %fd34, 0d41E0000000000000;
	@%p28 bra 	$L__BB0_26;
	{ // callseq 4, 0
	.param .b64 param0;
	st.param.f64 	[param0], %fd33;
	.param .align 16 .b8 retval0[16];
	call.uni (retval0), 
	__internal_trig_reduction_slowpathd, 
	(
	param0
	);
	ld.param.f64 	%fd223, [retval0];
	ld.param.b32 	%r85, [retval0+8];
	} // callseq 4
$L__BB0_26:
	setp.eq.s32 	%p29, %r7, 1062207488;
	shl.b32 	%r59, %r85, 6;
	cvt.u64.u32 	%rd27, %r59;
	and.b64  	%rd28, %rd27, 64;
	add.s64 	%rd30, %rd17, %rd28;
	mul.rn.f64 	%fd155, %fd223, %fd223;
	and.b32  	%r60, %r85, 1;
	setp.eq.b32 	%p30, %r60, 1;
	selp.f64 	%fd156, 0dBDA8FF8320FD8164, 0d3DE5DB65F9785EBA, %p30;
	ld.global.nc.v2.f64 	{%fd157, %fd158}, [%rd30];
	fma.rn.f64 	%fd159, %fd156, %fd155, %fd157;
	fma.rn.f64 	%fd160, %fd159, %fd155, %fd158;
	ld.global.nc.v2.f64 	{%fd161, %fd162}, [%rd30+16];
	fma.rn.f64 	%fd163, %fd160, %fd155, %fd161;
	fma.rn.f64 	%fd164, %fd163, %fd155, %fd162;
	ld.global.nc.v2.f64 	{%fd165, %fd166}, [%rd30+32];
	fma.rn.f64 	%fd167, %fd164, %fd155, %fd165;
	fma.rn.f64 	%fd168, %fd167, %fd155, %fd166;
	fma.rn.f64 	%fd169, %fd168, %fd223, %fd223;
	fma.rn.f64 	%fd170, %fd168, %fd155, 0d3FF0000000000000;
	selp.f64 	%fd171, %fd170, %fd169, %p30;
	and.b32  	%r61, %r85, 2;
	setp.eq.s32 	%p31, %r61, 0;
	mov.f64 	%fd172, 0d0000000000000000;
	sub.f64 	%fd173, %fd172, %fd171;
	selp.f64 	%fd39, %fd171, %fd173, %p31;
	{
	.reg .b32 %temp; 
	mov.b64 	{%temp, %r21}, %fd39;
	}
	abs.f64 	%fd40, %fd39;
	{ // callseq 5, 0
	.param .b64 param0;
	st.param.f64 	[param0], %fd40;
	.param .b64 retval0;
	call.uni (retval0), 
	__internal_accurate_pow, 
	(
	param0
	);
	ld.param.f64 	%fd174, [retval0];
	} // callseq 5
	setp.lt.s32 	%p32, %r21, 0;
	neg.f64 	%fd176, %fd174;
	selp.f64 	%fd177, %fd176, %fd174, %p29;
	selp.f64 	%fd225, %fd177, %fd174, %p32;
	setp.neu.f64 	%p33, %fd39, 0d0000000000000000;
	@%p33 bra 	$L__BB0_28;
	setp.eq.s32 	%p34, %r7, 1062207488;
	selp.b32 	%r62, %r21, 0, %p34;
	setp.lt.s32 	%p35, %r31, 0;
	or.b32  	%r63, %r62, 2146435072;
	selp.b32 	%r64, %r63, %r62, %p35;
	mov.b32 	%r65, 0;
	mov.b64 	%fd225, {%r65, %r64};
$L__BB0_28:
	add.f64 	%fd178, %fd39, 0d4000000000000000;
	{
	.reg .b32 %temp; 
	mov.b64 	{%temp, %r66}, %fd178;
	}
	and.b32  	%r67, %r66, 2146435072;
	setp.ne.s32 	%p36, %r67, 2146435072;
	@%p36 bra 	$L__BB0_33;
	setp.num.f64 	%p37, %fd39, %fd39;
	@%p37 bra 	$L__BB0_31;
	mov.f64 	%fd179, 0d4000000000000000;
	add.rn.f64 	%fd225, %fd39, %fd179;
	bra.uni 	$L__BB0_33;
$L__BB0_31:
	setp.neu.f64 	%p38, %fd40, 0d7FF0000000000000;
	@%p38 bra 	$L__BB0_33;
	setp.lt.s32 	%p39, %r21, 0;
	setp.eq.s32 	%p40, %r7, 1062207488;
	setp.lt.s32 	%p41, %r31, 0;
	selp.b32 	%r69, 0, 2146435072, %p41;
	and.b32  	%r70, %r31, 2147483647;
	setp.ne.s32 	%p42, %r70, 1071644672;
	or.b32  	%r71, %r69, -2147483648;
	selp.b32 	%r72, %r71, %r69, %p42;
	selp.b32 	%r73, %r72, %r69, %p40;
	selp.b32 	%r74, %r73, %r69, %p39;
	mov.b32 	%r75, 0;
	mov.b64 	%fd225, {%r75, %r74};
$L__BB0_33:
	setp.eq.f64 	%p43, %fd39, 0d3FF0000000000000;
	selp.f64 	%fd180, 0d3FF0000000000000, %fd225, %p43;
	fma.rn.f64 	%fd181, %fd32, %fd180, %fd18;
	sqrt.rn.f64 	%fd47, %fd181;
	mov.f64 	%fd182, 0d3FF0000000000000;
	sub.f64 	%fd183, %fd182, %fd181;
	sqrt.rn.f64 	%fd48, %fd183;
	abs.f64 	%fd49, %fd48;
	abs.f64 	%fd50, %fd47;
	setp.leu.f64 	%p44, %fd50, %fd49;
	setp.gt.f64 	%p45, %fd50, %fd49;
	selp.f64 	%fd51, %fd50, %fd49, %p45;
	selp.f64 	%fd184, %fd49, %fd50, %p45;
	div.rn.f64 	%fd185, %fd184, %fd51;
	mul.f64 	%fd186, %fd185, %fd185;
	fma.rn.f64 	%fd187, %fd186, 0dBEF53E1D2A25FF7E, 0d3F2D3B63DBB65B49;
	fma.rn.f64 	%fd188, %fd187, %fd186, 0dBF5312788DDE082E;
	fma.rn.f64 	%fd189, %fd188, %fd186, 0d3F6F9690C8249315;
	fma.rn.f64 	%fd190, %fd189, %fd186, 0dBF82CF5AABC7CF0D;
	fma.rn.f64 	%fd191, %fd190, %fd186, 0d3F9162B0B2A3BFDE;
	fma.rn.f64 	%fd192, %fd191, %fd186, 0dBF9A7256FEB6FC6B;
	fma.rn.f64 	%fd193, %fd192, %fd186, 0d3FA171560CE4A489;
	fma.rn.f64 	%fd194, %fd193, %fd186, 0dBFA4F44D841450E4;
	fma.rn.f64 	%fd195, %fd194, %fd186, 0d3FA7EE3D3F36BB95;
	fma.rn.f64 	%fd196, %fd195, %fd186, 0dBFAAD32AE04A9FD1;
	fma.rn.f64 	%fd197, %fd196, %fd186, 0d3FAE17813D66954F;
	fma.rn.f64 	%fd198, %fd197, %fd186, 0dBFB11089CA9A5BCD;
	fma.rn.f64 	%fd199, %fd198, %fd186, 0d3FB3B12B2DB51738;
	fma.rn.f64 	%fd200, %fd199, %fd186, 0dBFB745D022F8DC5C;
	fma.rn.f64 	%fd201, %fd200, %fd186, 0d3FBC71C709DFE927;
	fma.rn.f64 	%fd202, %fd201, %fd186, 0dBFC2492491FA1744;
	fma.rn.f64 	%fd203, %fd202, %fd186, 0d3FC99999999840D2;
	fma.rn.f64 	%fd204, %fd203, %fd186, 0dBFD555555555544C;
	mul.f64 	%fd205, %fd186, %fd204;
	fma.rn.f64 	%fd52, %fd205, %fd185, %fd185;
	@%p44 bra 	$L__BB0_35;
	{
	.reg .b32 %temp; 
	mov.b64 	{%temp, %r77}, %fd48;
	}
	setp.lt.s32 	%p47, %r77, 0;
	neg.f64 	%fd208, %fd52;
	selp.f64 	%fd209, %fd52, %fd208, %p47;
	add.f64 	%fd226, %fd209, 0d3FF921FB54442D18;
	bra.uni 	$L__BB0_36;
$L__BB0_35:
	{
	.reg .b32 %temp; 
	mov.b64 	{%temp, %r76}, %fd48;
	}
	setp.lt.s32 	%p46, %r76, 0;
	mov.f64 	%fd206, 0d400921FB54442D18;
	sub.f64 	%fd207, %fd206, %fd52;
	selp.f64 	%fd226, %fd207, %fd52, %p46;
$L__BB0_36:
	setp.neu.f64 	%p48, %fd51, 0d0000000000000000;
	@%p48 bra 	$L__BB0_38;
	{
	.reg .b32 %temp; 
	mov.b64 	{%temp, %r79}, %fd48;
	}
	setp.lt.s32 	%p51, %r79, 0;
	selp.f64 	%fd227, 0d400921FB54442D18, 0d0000000000000000, %p51;
	bra.uni 	$L__BB0_39;
$L__BB0_38:
	setp.eq.f64 	%p49, %fd49, %fd50;
	{
	.reg .b32 %temp; 
	mov.b64 	{%temp, %r78}, %fd48;
	}
	setp.lt.s32 	%p50, %r78, 0;
	selp.f64 	%fd210, 0d4002D97C7F3321D2, 0d3FE921FB54442D18, %p50;
	selp.f64 	%fd227, %fd210, %fd226, %p49;
$L__BB0_39:
	add.rn.f64 	%fd211, %fd49, %fd50;
	setp.nan.f64 	%p52, %fd211, %fd211;
	copysign.f64 	%fd212, %fd47, %fd227;
	selp.f64 	%fd213, %fd211, %fd212, %p52;
	add.f64 	%fd214, %fd213, %fd213;
	mul.f64 	%fd215, %fd214, 0d40B8E30000000000;
	cvta.to.global.u64 	%rd31, %rd5;
	add.s64 	%rd33, %rd31, %rd10;
	st.global.f64 	[%rd33], %fd215;
$L__BB0_40:
	ret;

}
.func  (.param .align 16 .b8 func_retval0[16]) __internal_trig_reduction_slowpathd(
	.param .b64 __internal_trig_reduction_slowpathd_param_0
)
{
	.local .align 8 .b8 	__local_depot1[40];
	.reg .b64 	%SP;
	.reg .b64 	%SPL;
	.reg .pred 	%p<10>;
	.reg .b32 	%r<47>;
	.reg .b64 	%rd<74>;
	.reg .b64 	%fd<5>;

	mov.u64 	%SPL, __local_depot1;
	ld.param.f64 	%fd4, [__internal_trig_reduction_slowpathd_param_0];
	add.u64 	%rd1, %SPL, 0;
	{
	.reg .b32 %temp; 
	mov.b64 	{%temp, %r1}, %fd4;
	}
	shr.u32 	%r2, %r1, 20;
	and.b32  	%r3, %r2, 2047;
	setp.eq.s32 	%p1, %r3, 2047;
	mov.b32 	%r46, 0;
	@%p1 bra 	$L__BB1_9;
	add.s32 	%r20, %r3, -1024;
	mov.b64 	%rd20, %fd4;
	shl.b64 	%rd2, %rd20, 11;
	shr.u32 	%r4, %r20, 6;
	sub.s32 	%r45, 15, %r4;
	sub.s32 	%r21, 19, %r4;
	setp.lt.u32 	%p2, %r20, 128;
	selp.b32 	%r6, 18, %r21, %p2;
	setp.ge.s32 	%p3, %r45, %r6;
	mov.b64 	%rd70, 0;
	@%p3 bra 	$L__BB1_4;
	add.s32 	%r23, %r6, %r4;
	neg.s32 	%r43, %r23;
	or.b64  	%rd3, %rd2, -9223372036854775808;
	mov.b64 	%rd70, 0;
	mov.b32 	%r42, 0;
	mov.u64 	%rd25, __cudart_i2opi_d;
	mov.u32 	%r44, %r45;
$L__BB1_3:
	.pragma "nounroll";
	mul.wide.s32 	%rd22, %r42, 8;
	add.s64 	%rd23, %rd1, %rd22;
	mul.wide.s32 	%rd24, %r44, 8;
	add.s64 	%rd26, %rd25, %rd24;
	ld.global.nc.u64 	%rd27, [%rd26];
	{
	.reg .u32 %r0, %r1, %r2, %r3, %alo, %ahi, %blo, %bhi, %clo, %chi;
	mov.b64 	{%alo,%ahi}, %rd27;
	mov.b64 	{%blo,%bhi}, %rd3;
	mov.b64 	{%clo,%chi}, %rd70;
	mad.lo.cc.u32 	%r0, %alo, %blo, %clo;
	madc.hi.cc.u32 	%r1, %alo, %blo, %chi;
	madc.hi.u32 	%r2, %alo, %bhi, 0;
	mad.lo.cc.u32 	%r1, %alo, %bhi, %r1;
	madc.hi.cc.u32 	%r2, %ahi, %blo, %r2;
	madc.hi.u32 	%r3, %ahi, %bhi, 0;
	mad.lo.cc.u32 	%r1, %ahi, %blo, %r1;
	madc.lo.cc.u32 	%r2, %ahi, %bhi, %r2;
	addc.u32 	%r3, %r3, 0;
	mov.b64 	%rd28, {%r0,%r1};
	mov.b64 	%rd70, {%r2,%r3};
	}
	st.local.u64 	[%rd23], %rd28;
	add.s32 	%r44, %r44, 1;
	add.s32 	%r43, %r43, 1;
	add.s32 	%r42, %r42, 1;
	setp.ne.s32 	%p4, %r43, -15;
	mov.u32 	%r45, %r6;
	@%p4 bra 	$L__BB1_3;
$L__BB1_4:
	cvt.s64.s32 	%rd29, %r45;
	cvt.u64.u32 	%rd30, %r4;
	add.s64 	%rd31, %rd30, %rd29;
	shl.b64 	%rd32, %rd31, 3;
	add.s64 	%rd33, %rd1, %rd32;
	st.local.u64 	[%rd33+-120], %rd70;
	and.b32  	%r15, %r2, 63;
	ld.local.u64 	%rd72, [%rd1+16];
	ld.local.u64 	%rd71, [%rd1+24];
	setp.eq.s32 	%p5, %r15, 0;
	@%p5 bra 	$L__BB1_6;
	shl.b64 	%rd34, %rd71, %r15;
	shr.u64 	%rd35, %rd72, 1;
	xor.b32  	%r24, %r15, 63;
	shr.u64 	%rd36, %rd35, %r24;
	or.b64  	%rd71, %rd34, %rd36;
	ld.local.u64 	%rd37, [%rd1+8];
	shl.b64 	%rd38, %rd72, %r15;
	shr.u64 	%rd39, %rd37, 1;
	shr.u64 	%rd40, %rd39, %r24;
	or.b64  	%rd72, %rd38, %rd40;
$L__BB1_6:
	and.b32  	%r25, %r1, -2147483648;
	shr.u64 	%rd41, %rd71, 62;
	cvt.u32.u64 	%r26, %rd41;
	mov.b64 	{%r27, %r28}, %rd71;
	mov.b64 	{%r29, %r30}, %rd72;
	shf.l.wrap.b32 	%r31, %r30, %r27, 2;
	shf.l.wrap.b32 	%r32, %r27, %r28, 2;
	mov.b64 	%rd42, {%r31, %r32};
	shl.b64 	%rd43, %rd72, 2;
	shr.u64 	%rd44, %rd42, 63;
	cvt.u32.u64 	%r33, %rd44;
	add.s32 	%r34, %r33, %r26;
	setp.eq.s32 	%p6, %r25, 0;
	neg.s32 	%r35, %r34;
	selp.b32 	%r46, %r34, %r35, %p6;
	setp.gt.s64 	%p7, %rd42, -1;
	mov.b64 	%rd45, 0;
	{
	.reg .u32 %r0, %r1, %r2, %r3, %a0, %a1, %a2, %a3, %b0, %b1, %b2, %b3;
	mov.b64 	{%a0,%a1}, %rd45;
	mov.b64 	{%a2,%a3}, %rd45;
	mov.b64 	{%b0,%b1}, %rd43;
	mov.b64 	{%b2,%b3}, %rd42;
	sub.cc.u32 	%r0, %a0, %b0;
	subc.cc.u32 	%r1, %a1, %b1;
	subc.cc.u32 	%r2, %a2, %b2;
	subc.u32 	%r3, %a3, %b3;
	mov.b64 	%rd46, {%r0,%r1};
	mov.b64 	%rd47, {%r2,%r3};
	}
	xor.b32  	%r36, %r25, -2147483648;
	selp.b64 	%rd73, %rd42, %rd47, %p7;
	selp.b64 	%rd14, %rd43, %rd46, %p7;
	selp.b32 	%r17, %r25, %r36, %p7;
	clz.b64 	%r37, %rd73;
	cvt.u64.u32 	%rd15, %r37;
	setp.eq.s32 	%p8, %r37, 0;
	@%p8 bra 	$L__BB1_8;
	cvt.u32.u64 	%r38, %rd15;
	and.b32  	%r39, %r38, 63;
	shl.b64 	%rd48, %rd73, %r39;
	shr.u64 	%rd49, %rd14, 1;
	not.b32 	%r40, %r38;
	and.b32  	%r41, %r40, 63;
	shr.u64 	%rd50, %rd49, %r41;
	or.b64  	%rd73, %rd48, %rd50;
$L__BB1_8:
	mov.b64 	%rd51, -3958705157555305931;
	{
	.reg .u32 %r0, %r1, %r2, %r3, %alo, %ahi, %blo, %bhi;
	mov.b64 	{%alo,%ahi}, %rd73;
	mov.b64 	{%blo,%bhi}, %rd51;
	mul.lo.u32 	%r0, %alo, %blo;
	mul.hi.u32 	%r1, %alo, %blo;
	mad.lo.cc.u32 	%r1, %alo, %bhi, %r1;
	madc.hi.u32 	%r2, %alo, %bhi, 0;
	mad.lo.cc.u32 	%r1, %ahi, %blo, %r1;
	madc.hi.cc.u32 	%r2, %ahi, %blo, %r2;
	madc.hi.u32 	%r3, %ahi, %bhi, 0;
	mad.lo.cc.u32 	%r2, %ahi, %bhi, %r2;
	addc.u32 	%r3, %r3, 0;
	mov.b64 	%rd52, {%r0,%r1};
	mov.b64 	%rd53, {%r2,%r3};
	}
	setp.gt.s64 	%p9, %rd53, 0;
	{
	.reg .u32 %r0, %r1, %r2, %r3, %a0, %a1, %a2, %a3, %b0, %b1, %b2, %b3;
	mov.b64 	{%a0,%a1}, %rd52;
	mov.b64 	{%a2,%a3}, %rd53;
	mov.b64 	{%b0,%b1}, %rd52;
	mov.b64 	{%b2,%b3}, %rd53;
	add.cc.u32 	%r0, %a0, %b0;
	addc.cc.u32 	%r1, %a1, %b1;
	addc.cc.u32 	%r2, %a2, %b2;
	addc.u32 	%r3, %a3, %b3;
	mov.b64 	%rd54, {%r0,%r1};
	mov.b64 	%rd55, {%r2,%r3};
	}
	selp.b64 	%rd56, %rd55, %rd53, %p9;
	selp.s64 	%rd57, -1, 0, %p9;
	sub.s64 	%rd58, %rd57, %rd15;
	cvt.u64.u32 	%rd59, %r17;
	shl.b64 	%rd60, %rd59, 32;
	add.s64 	%rd61, %rd56, 1;
	shr.u64 	%rd62, %rd61, 10;
	add.s64 	%rd63, %rd62, 1;
	shr.u64 	%rd64, %rd63, 1;
	shl.b64 	%rd65, %rd58, 52;
	add.s64 	%rd66, %rd65, %rd64;
	add.s64 	%rd67, %rd66, 4602678819172646912;
	or.b64  	%rd68, %rd67, %rd60;
	mov.b64 	%fd4, %rd68;
$L__BB1_9:
	st.param.f64 	[func_retval0], %fd4;
	st.param.b32 	[func_retval0+8], %r46;
	ret;

}
.func  (.param .b64 func_retval0) __internal_accurate_pow(
	.param .b64 __internal_accurate_pow_param_0
)
{
	.reg .pred 	%p<8>;
	.reg .b32 	%r<49>;
	.reg .b32 	%f<3>;
	.reg .b64 	%fd<109>;

	ld.param.f64 	%fd10, [__internal_accurate_pow_param_0];
	{
	.reg .b32 %temp; 
	mov.b64 	{%temp, %r46}, %fd10;
	}
	{
	.reg .b32 %temp; 
	mov.b64 	{%r45, %temp}, %fd10;
	}
	shr.u32 	%r47, %r46, 20;
	setp.gt.u32 	%p1, %r46, 1048575;
	@%p1 bra 	$L__BB2_2;
	mul.f64 	%fd11, %fd10, 0d4350000000000000;
	{
	.reg .b32 %temp; 
	mov.b64 	{%temp, %r46}, %fd11;
	}
	{
	.reg .b32 %temp; 
	mov.b64 	{%r45, %temp}, %fd11;
	}
	shr.u32 	%r16, %r46, 20;
	add.s32 	%r47, %r16, -54;
$L__BB2_2:
	add.s32 	%r48, %r47, -1023;
	and.b32  	%r17, %r46, -2146435073;
	or.b32  	%r18, %r17, 1072693248;
	mov.b64 	%fd107, {%r45, %r18};
	setp.lt.u32 	%p2, %r18, 1073127583;
	@%p2 bra 	$L__BB2_4;
	{
	.reg .b32 %temp; 
	mov.b64 	{%r19, %temp}, %fd107;
	}
	{
	.reg .b32 %temp; 
	mov.b64 	{%temp, %r20}, %fd107;
	}
	add.s32 	%r21, %r20, -1048576;
	mov.b64 	%fd107, {%r19, %r21};
	add.s32 	%r48, %r47, -1022;
$L__BB2_4:
	add.f64 	%fd12, %fd107, 0dBFF0000000000000;
	add.f64 	%fd13, %fd107, 0d3FF0000000000000;
	rcp.approx.ftz.f64 	%fd14, %fd13;
	neg.f64 	%fd15, %fd13;
	fma.rn.f64 	%fd16, %fd15, %fd14, 0d3FF0000000000000;
	fma.rn.f64 	%fd17, %fd16, %fd16, %fd16;
	fma.rn.f64 	%fd18, %fd17, %fd14, %fd14;
	mul.f64 	%fd19, %fd12, %fd18;
	fma.rn.f64 	%fd20, %fd12, %fd18, %fd19;
	mul.f64 	%fd21, %fd20, %fd20;
	fma.rn.f64 	%fd22, %fd21, 0d3EB0F5FF7D2CAFE2, 0d3ED0F5D241AD3B5A;
	fma.rn.f64 	%fd23, %fd22, %fd21, 0d3EF3B20A75488A3F;
	fma.rn.f64 	%fd24, %fd23, %fd21, 0d3F1745CDE4FAECD5;
	fma.rn.f64 	%fd25, %fd24, %fd21, 0d3F3C71C7258A578B;
	fma.rn.f64 	%fd26, %fd25, %fd21, 0d3F6249249242B910;
	fma.rn.f64 	%fd27, %fd26, %fd21, 0d3F89999999999DFB;
	sub.f64 	%fd28, %fd12, %fd20;
	add.f64 	%fd29, %fd28, %fd28;
	neg.f64 	%fd30, %fd20;
	fma.rn.f64 	%fd31, %fd30, %fd12, %fd29;
	mul.f64 	%fd32, %fd18, %fd31;
	fma.rn.f64 	%fd33, %fd21, %fd27, 0d3FB5555555555555;
	mov.f64 	%fd34, 0d3FB5555555555555;
	sub.f64 	%fd35, %fd34, %fd33;
	fma.rn.f64 	%fd36, %fd21, %fd27, %fd35;
	add.f64 	%fd37, %fd36, 0dBC46A4CB00B9E7B0;
	add.f64 	%fd38, %fd33, %fd37;
	sub.f64 	%fd39, %fd33, %fd38;
	add.f64 	%fd40, %fd37, %fd39;
	mul.rn.f64 	%fd41, %fd20, %fd20;
	neg.f64 	%fd42, %fd41;
	fma.rn.f64 	%fd43, %fd20, %fd20, %fd42;
	{
	.reg .b32 %temp; 
	mov.b64 	{%r22, %temp}, %fd32;
	}
	{
	.reg .b32 %temp; 
	mov.b64 	{%temp, %r23}, %fd32;
	}
	add.s32 	%r24, %r23, 1048576;
	mov.b64 	%fd44, {%r22, %r24};
	fma.rn.f64 	%fd45, %fd20, %fd44, %fd43;
	mul.rn.f64 	%fd46, %fd41, %fd20;
	neg.f64 	%fd47, %fd46;
	fma.rn.f64 	%fd48, %fd41, %fd20, %fd47;
	fma.rn.f64 	%fd49, %fd41, %fd32, %fd48;
	fma.rn.f64 	%fd50, %fd45, %fd20, %fd49;
	mul.rn.f64 	%fd51, %fd38, %fd46;
	neg.f64 	%fd52, %fd51;
	fma.rn.f64 	%fd53, %fd38, %fd46, %fd52;
	fma.rn.f64 	%fd54, %fd38, %fd50, %fd53;
	fma.rn.f64 	%fd55, %fd40, %fd46, %fd54;
	add.f64 	%fd56, %fd51, %fd55;
	sub.f64 	%fd57, %fd51, %fd56;
	add.f64 	%fd58, %fd55, %fd57;
	add.f64 	%fd59, %fd20, %fd56;
	sub.f64 	%fd60, %fd20, %fd59;
	add.f64 	%fd61, %fd56, %fd60;
	add.f64 	%fd62, %fd58, %fd61;
	add.f64 	%fd63, %fd32, %fd62;
	add.f64 	%fd64, %fd59, %fd63;
	sub.f64 	%fd65, %fd59, %fd64;
	add.f64 	%fd66, %fd63, %fd65;
	xor.b32  	%r25, %r48, -2147483648;
	mov.b32 	%r26, 1127219200;
	mov.b64 	%fd67, {%r25, %r26};
	mov.b32 	%r27, -2147483648;
	mov.b64 	%fd68, {%r27, %r26};
	sub.f64 	%fd69, %fd67, %fd68;
	fma.rn.f64 	%fd70, %fd69, 0d3FE62E42FEFA39EF, %fd64;
	fma.rn.f64 	%fd71, %fd69, 0dBFE62E42FEFA39EF, %fd70;
	sub.f64 	%fd72, %fd71, %fd64;
	sub.f64 	%fd73, %fd66, %fd72;
	fma.rn.f64 	%fd74, %fd69, 0d3C7ABC9E3B39803F, %fd73;
	add.f64 	%fd75, %fd70, %fd74;
	sub.f64 	%fd76, %fd70, %fd75;
	add.f64 	%fd77, %fd74, %fd76;
	mov.f64 	%fd78, 0d4000000000000000;
	{
	.reg .b32 %temp; 
	mov.b64 	{%temp, %r28}, %fd78;
	}
	{
	.reg .b32 %temp; 
	mov.b64 	{%r29, %temp}, %fd78;
	}
	shl.b32 	%r30, %r28, 1;
	setp.gt.u32 	%p3, %r30, -33554433;
	and.b32  	%r31, %r28, -15728641;
	selp.b32 	%r32, %r31, %r28, %p3;
	mov.b64 	%fd79, {%r29, %r32};
	mul.rn.f64 	%fd80, %fd75, %fd79;
	neg.f64 	%fd81, %fd80;
	fma.rn.f64 	%fd82, %fd75, %fd79, %fd81;
	fma.rn.f64 	%fd83, %fd77, %fd79, %fd82;
	add.f64 	%fd4, %fd80, %fd83;
	sub.f64 	%fd84, %fd80, %fd4;
	add.f64 	%fd5, %fd83, %fd84;
	fma.rn.f64 	%fd85, %fd4, 0d3FF71547652B82FE, 0d4338000000000000;
	{
	.reg .b32 %temp; 
	mov.b64 	{%r13, %temp}, %fd85;
	}
	mov.f64 	%fd86, 0dC338000000000000;
	add.rn.f64 	%fd87, %fd85, %fd86;
	fma.rn.f64 	%fd88, %fd87, 0dBFE62E42FEFA39EF, %fd4;
	fma.rn.f64 	%fd89, %fd87, 0dBC7ABC9E3B39803F, %fd88;
	fma.rn.f64 	%fd90, %fd89, 0d3E5ADE1569CE2BDF, 0d3E928AF3FCA213EA;
	fma.rn.f64 	%fd91, %fd90, %fd89, 0d3EC71DEE62401315;
	fma.rn.f64 	%fd92, %fd91, %fd89, 0d3EFA01997C89EB71;
	fma.rn.f64 	%fd93, %fd92, %fd89, 0d3F2A01A014761F65;
	fma.rn.f64 	%fd94, %fd93, %fd89, 0d3F56C16C1852B7AF;
	fma.rn.f64 	%fd95, %fd94, %fd89, 0d3F81111111122322;
	fma.rn.f64 	%fd96, %fd95, %fd89, 0d3FA55555555502A1;
	fma.rn.f64 	%fd97, %fd96, %fd89, 0d3FC5555555555511;
	fma.rn.f64 	%fd98, %fd97, %fd89, 0d3FE000000000000B;
	fma.rn.f64 	%fd99, %fd98, %fd89, 0d3FF0000000000000;
	fma.rn.f64 	%fd100, %fd99, %fd89, 0d3FF0000000000000;
	{
	.reg .b32 %temp; 
	mov.b64 	{%r14, %temp}, %fd100;
	}
	{
	.reg .b32 %temp; 
	mov.b64 	{%temp, %r15}, %fd100;
	}
	shl.b32 	%r33, %r13, 20;
	add.s32 	%r34, %r33, %r15;
	mov.b64 	%fd108, {%r14, %r34};
	{
	.reg .b32 %temp; 
	mov.b64 	{%temp, %r35}, %fd4;
	}
	mov.b32 	%f2, %r35;
	abs.f32 	%f1, %f2;
	setp.lt.f32 	%p4, %f1, 0f4086232B;
	@%p4 bra 	$L__BB2_7;
	setp.lt.f64 	%p5, %fd4, 0d0000000000000000;
	add.f64 	%fd101, %fd4, 0d7FF0000000000000;
	selp.f64 	%fd108, 0d0000000000000000, %fd101, %p5;
	setp.geu.f32 	%p6, %f1, 0f40874800;
	@%p6 bra 	$L__BB2_7;
	shr.u32 	%r36, %r13, 31;
	add.s32 	%r37, %r13, %r36;
	shr.s32 	%r38, %r37, 1;
	shl.b32 	%r39, %r38, 20;
	add.s32 	%r40, %r15, %r39;
	mov.b64 	%fd102, {%r14, %r40};
	sub.s32 	%r41, %r13, %r38;
	shl.b32 	%r42, %r41, 20;
	add.s32 	%r43, %r42, 1072693248;
	mov.b32 	%r44, 0;
	mov.b64 	%fd103, {%r44, %r43};
	mul.f64 	%fd108, %fd103, %fd102;
$L__BB2_7:
	abs.f64 	%fd104, %fd108;
	setp.eq.f64 	%p7, %fd104, 0d7FF0000000000000;
	fma.rn.f64 	%fd105, %fd108, %fd5, %fd108;
	selp.f64 	%fd106, %fd108, %fd105, %p7;
	st.param.f64 	[func_retval0], %fd106;
	ret;

}


// ===== COMPILED SASS (sm_100) =====

	.target	sm_100

	.elftype	@"ET_EXEC"


//--------------------- .note.nv.tkinfo           --------------------------
	.section	.note.nv.tkinfo,"",@"SHT_NOTE"
	.sectionflags	@"SHF_NOTE_NV_TKINFO"
	.tkinfo
        /*0018*/ 	.word	0x00000002
        /*0030*/ 	.string	""
        /*0030*/ 	.string	"ptxas"
        /*0030*/ 	.string	"Cuda compilation tools, release 13.0, V13.0.88"
        /*0030*/ 	.string	"Build cuda_13.0.r13.0/compiler.36424714_0"
        /*0030*/ 	.string	"-arch sm_100 -m 64 "



//--------------------- .note.nv.cuinfo           --------------------------
	.section	.note.nv.cuinfo,"",@"SHT_NOTE"
	.sectionflags	@"SHF_NOTE_NV_CUINFO"
        /*0018*/ 	.short	0x0002
        /*001a*/ 	.short	0x0064
        /*001c*/ 	.short	0x0082
	.zero		2


//--------------------- .nv.info                  --------------------------
	.section	.nv.info,"",@"SHT_CUDA_INFO"
	.align	4


	//----- nvinfo : EIATTR_REGCOUNT
	.align		4
        /*0000*/ 	.byte	0x04, 0x2f
        /*0002*/ 	.short	(.L_3 - .L_2)
	.align		4
.L_2:
        /*0004*/ 	.word	index@(_Z25haversine_distance_kerneliPKdS0_S0_S0_Pd)
        /*0008*/ 	.word	0x00000020


	//----- nvinfo : EIATTR_FRAME_SIZE
	.align		4
.L_3:
        /*000c*/ 	.byte	0x04, 0x11
        /*000e*/ 	.short	(.L_5 - .L_4)
	.align		4
.L_4:
        /*0010*/ 	.word	index@($_Z25haversine_distance_kerneliPKdS0_S0_S0_Pd$__internal_trig_reduction_slowpathd)
        /*0014*/ 	.word	0x00000028


	//----- nvinfo : EIATTR_FRAME_SIZE
	.align		4
.L_5:
        /*0018*/ 	.byte	0x04, 0x11
        /*001a*/ 	.short	(.L_7 - .L_6)
	.align		4
.L_6:
        /*001c*/ 	.word	index@($_Z25haversine_distance_kerneliPKdS0_S0_S0_Pd$__internal_accurate_pow)
        /*0020*/ 	.word	0x00000028


	//----- nvinfo : EIATTR_FRAME_SIZE
	.align		4
.L_7:
        /*0024*/ 	.byte	0x04, 0x11
        /*0026*/ 	.short	(.L_9 - .L_8)
	.align		4
.L_8:
        /*0028*/ 	.word	index@($__internal_1_$__cuda_sm20_dsqrt_rn_f64_mediumpath_v1)
        /*002c*/ 	.word	0x00000028


	//----- nvinfo : EIATTR_FRAME_SIZE
	.align		4
.L_9:
        /*0030*/ 	.byte	0x04, 0x11
        /*0032*/ 	.short	(.L_11 - .L_10)
	.align		4
.L_10:
        /*0034*/ 	.word	index@($__internal_0_$__cuda_sm20_div_rn_f64_full)
        /*0038*/ 	.word	0x00000028


	//----- nvinfo : EIATTR_FRAME_SIZE
	.align		4
.L_11:
        /*003c*/ 	.byte	0x04, 0x11
        /*003e*/ 	.short	(.L_13 - .L_12)
	.align		4
.L_12:
        /*0040*/ 	.word	index@(_Z25haversine_distance_kerneliPKdS0_S0_S0_Pd)
        /*0044*/ 	.word	0x00000028


	//----- nvinfo : EIATTR_MIN_STACK_SIZE
	.align		4
.L_13:
        /*0048*/ 	.byte	0x04, 0x12
        /*004a*/ 	.short	(.L_15 - .L_14)
	.align		4
.L_14:
        /*004c*/ 	.word	index@(_Z25haversine_distance_kerneliPKdS0_S0_S0_Pd)
        /*0050*/ 	.word	0x00000028
.L_15:


//--------------------- .nv.compat                --------------------------
	.section	.nv.compat,"",@"SHT_CUDA_COMPAT_INFO"
	.align	4
        /*0000*/ 	.byte	0x02, 0x09, 0x00, 0x00, 0x02, 0x02, 0x01, 0x00, 0x02, 0x05, 0x05, 0x00, 0x03, 0x07, 0x01, 0x01
        /*0010*/ 	.byte	0x02, 0x03, 0x00, 0x00, 0x02, 0x06, 0x01, 0x00, 0x04, 0x0b, 0x08, 0x00, 0x01, 0x00, 0x00, 0x00
        /*0020*/ 	.byte	0x00, 0x00, 0x00, 0x00


//--------------------- .nv.info._Z25haversine_distance_kerneliPKdS0_S0_S0_Pd --------------------------
	.section	.nv.info._Z25haversine_distance_kerneliPKdS0_S0_S0_Pd,"",@"SHT_CUDA_INFO"
	.sectionflags	@""
	.align	4


	//----- nvinfo : EIATTR_CUDA_API_VERSION
	.align		4
        /*0000*/ 	.byte	0x04, 0x37
        /*0002*/ 	.short	(.L_17 - .L_16)
.L_16:
        /*0004*/ 	.word	0x00000082


	//----- nvinfo : EIATTR_KPARAM_INFO
	.align		4
.L_17:
        /*0008*/ 	.byte	0x04, 0x17
        /*000a*/ 	.short	(.L_19 - .L_18)
.L_18:
        /*000c*/ 	.word	0x00000000
        /*0010*/ 	.short	0x0005
        /*0012*/ 	.short	0x0028
        /*0014*/ 	.byte	0x00, 0xf5, 0x21, 0x00


	//----- nvinfo : EIATTR_KPARAM_INFO
	.align		4
.L_19:
        /*0018*/ 	.byte	0x04, 0x17
        /*001a*/ 	.short	(.L_21 - .L_20)
.L_20:
        /*001c*/ 	.word	0x00000000
        /*0020*/ 	.short	0x0004
        /*0022*/ 	.short	0x0020
        /*0024*/ 	.byte	0x00, 0xf5, 0x21, 0x00


	//----- nvinfo : EIATTR_KPARAM_INFO
	.align		4
.L_21:
        /*0028*/ 	.byte	0x04, 0x17
        /*002a*/ 	.short	(.L_23 - .L_22)
.L_22:
        /*002c*/ 	.word	0x00000000
        /*0030*/ 	.short	0x0003
        /*0032*/ 	.short	0x0018
        /*0034*/ 	.byte	0x00, 0xf5, 0x21, 0x00


	//----- nvinfo : EIATTR_KPARAM_INFO
	.align		4
.L_23:
        /*0038*/ 	.byte	0x04, 0x17
        /*003a*/ 	.short	(.L_25 - .L_24)
.L_24:
        /*003c*/ 	.word	0x00000000
        /*0040*/ 	.short	0x0002
        /*0042*/ 	.short	0x0010
        /*0044*/ 	.byte	0x00, 0xf5, 0x21, 0x00


	//----- nvinfo : EIATTR_KPARAM_INFO
	.align		4
.L_25:
        /*0048*/ 	.byte	0x04, 0x17
        /*004a*/ 	.short	(.L_27 - .L_26)
.L_26:
        /*004c*/ 	.word	0x00000000
        /*0050*/ 	.short	0x0001
        /*0052*/ 	.short	0x0008
        /*0054*/ 	.byte	0x00, 0xf5, 0x21, 0x00


	//----- nvinfo : EIATTR_KPARAM_INFO
	.align		4
.L_27:
        /*0058*/ 	.byte	0x04, 0x17
        /*005a*/ 	.short	(.L_29 - .L_28)
.L_28:
        /*005c*/ 	.word	0x00000000
        /*0060*/ 	.short	0x0000
        /*0062*/ 	.short	0x0000
        /*0064*/ 	.byte	0x00, 0xf0, 0x11, 0x00


	//----- nvinfo : EIATTR_SPARSE_MMA_MASK
	.align		4
.L_29:
        /*0068*/ 	.byte	0x03, 0x50
        /*006a*/ 	.short	0x0000


	//----- nvinfo : EIATTR_MAXREG_COUNT
	.align		4
        /*006c*/ 	.byte	0x03, 0x1b
        /*006e*/ 	.short	0x00ff


	//----- nvinfo : EIATTR_MERCURY_ISA_VERSION
	.align		4
        /*0070*/ 	.byte	0x03, 0x5f
        /*0072*/ 	.short	0x0101


	//----- nvinfo : EIATTR_VRC_CTA_INIT_COUNT
	.align		4
        /*0074*/ 	.byte	0x02, 0x4a
	.zero		1
	.zero		1


	//----- nvinfo : EIATTR_EXIT_INSTR_OFFSETS
	.align		4
        /*0078*/ 	.byte	0x04, 0x1c
        /*007a*/ 	.short	(.L_31 - .L_30)


	//   ....[0]....
.L_30:
        /*007c*/ 	.word	0x00000080


	//   ....[1]....
        /*0080*/ 	.word	0x00001e80


	//----- nvinfo : EIATTR_CRS_STACK_SIZE
	.align		4
.L_31:
        /*0084*/ 	.byte	0x04, 0x1e
        /*0086*/ 	.short	(.L_33 - .L_32)
.L_32:
        /*0088*/ 	.word	0x00000000


	//----- nvinfo : EIATTR_CBANK_PARAM_SIZE
	.align		4
.L_33:
        /*008c*/ 	.byte	0x03, 0x19
        /*008e*/ 	.short	0x0030


	//----- nvinfo : EIATTR_PARAM_CBANK
	.align		4
        /*0090*/ 	.byte	0x04, 0x0a
        /*0092*/ 	.short	(.L_35 - .L_34)
	.align		4
.L_34:
        /*0094*/ 	.word	index@(.nv.constant0._Z25haversine_distance_kerneliPKdS0_S0_S0_Pd)
        /*0098*/ 	.short	0x0380
        /*009a*/ 	.short	0x0030


	//----- nvinfo : EIATTR_SW_WAR
	.align		4
.L_35:
        /*009c*/ 	.byte	0x04, 0x36
        /*009e*/ 	.short	(.L_37 - .L_36)
.L_36:
        /*00a0*/ 	.word	0x00000008
.L_37:


//--------------------- .nv.callgraph             --------------------------
	.section	.nv.callgraph,"",@"SHT_CUDA_CALLGRAPH"
	.align	4
	.sectionentsize	8
	.align		4
        /*0000*/ 	.word	0x00000000
	.align		4
        /*0004*/ 	.word	0xffffffff
	.align		4
        /*0008*/ 	.word	0x00000000
	.align		4
        /*000c*/ 	.word	0xfffffffe
	.align		4
        /*0010*/ 	.word	0x00000000
	.align		4
        /*0014*/ 	.word	0xfffffffd
	.align		4
        /*0018*/ 	.word	0x00000000
	.align		4
        /*001c*/ 	.word	0xfffffffc


//--------------------- .nv.constant4             --------------------------
	.section	.nv.constant4,"a",@progbits
	.align	8
	.align		8
.nv.constant4:
        /*0000*/ 	.dword	__cudart_i2opi_d
	.align		8
        /*0008*/ 	.dword	__cudart_sin_cos_coeffs


//--------------------- .text._Z25haversine_distance_kerneliPKdS0_S0_S0_Pd --------------------------
	.section	.text._Z25haversine_distance_kerneliPKdS0_S0_S0_Pd,"ax",@progbits
	.align	128
        .global         _Z25haversine_distance_kerneliPKdS0_S0_S0_Pd
        .type           _Z25haversine_distance_kerneliPKdS0_S0_S0_Pd,@function
        .size           _Z25haversine_distance_kerneliPKdS0_S0_S0_Pd,(.L_x_45 - _Z25haversine_distance_kerneliPKdS0_S0_S0_Pd)
        .other          _Z25haversine_distance_kerneliPKdS0_S0_S0_Pd,@"STO_CUDA_ENTRY STV_DEFAULT"
_Z25haversine_distance_kerneliPKdS0_S0_S0_Pd:
.text._Z25haversine_distance_kerneliPKdS0_S0_S0_Pd:
[----:B------:R-:W0:Y:S01]  /*0000*/  LDC R1, c[0x0][0x37c] ;  /* 0x0000df00ff017b82 */ /* 0x000e220000000800 */
[----:B------:R-:W1:Y:S07]  /*0010*/  S2R R3, SR_TID.X ;  /* 0x0000000000037919 */ /* 0x000e6e0000002100 */
[----:B------:R-:W1:Y:S01]  /*0020*/  S2UR UR4, SR_CTAID.X ;  /* 0x00000000000479c3 */ /* 0x000e620000002500 */
[----:B------:R-:W2:Y:S01]  /*0030*/  LDCU UR5, c[0x0][0x380] ;  /* 0x00007000ff0577ac */ /* 0x000ea20008000800 */
[----:B0-----:R-:W-:-:S06]  /*0040*/  VIADD R1, R1, 0xffffffd8 ;  /* 0xffffffd801017836 */ /* 0x001fcc0000000000 */
[----:B------:R-:W1:Y:S02]  /*0050*/  LDC R0, c[0x0][0x360] ;  /* 0x0000d800ff007b82 */ /* 0x000e640000000800 */
[----:B-1----:R-:W-:-:S05]  /*0060*/  IMAD R0, R0, UR4, R3 ;  /* 0x0000000400007c24 */ /* 0x002fca000f8e0203 */
[----:B--2---:R-:W-:-:S13]  /*0070*/  ISETP.GE.AND P0, PT, R0, UR5, PT ;  /* 0x0000000500007c0c */ /* 0x004fda000bf06270 */
[----:B------:R-:W-:Y:S05]  /*0080*/  @P0 EXIT ;  /* 0x000000000000094d */ /* 0x000fea0003800000 */
[----:B------:R-:W0:Y:S01]  /*0090*/  LDC.64 R4, c[0x0][0x390] ;  /* 0x0000e400ff047b82 */ /* 0x000e220000000a00 */
[----:B------:R-:W1:Y:S07]  /*00a0*/  LDCU.64 UR4, c[0x0][0x358] ;  /* 0x00006b00ff0477ac */ /* 0x000e6e0008000a00 */
[----:B------:R-:W2:Y:S08]  /*00b0*/  LDC.64 R12, c[0x0][0x3a0] ;  /* 0x0000e800ff0c7b82 */ /* 0x000eb00000000a00 */
[----:B------:R-:W3:Y:S01]  /*00c0*/  LDC.64 R2, c[0x0][0x388] ;  /* 0x0000e200ff027b82 */ /* 0x000ee20000000a00 */
[----:B0-----:R-:W-:-:S07]  /*00d0*/  IMAD.WIDE R4, R0, 0x8, R4 ;  /* 0x0000000800047825 */ /* 0x001fce00078e0204 */
[----:B------:R-:W0:Y:S01]  /*00e0*/  LDC.64 R10, c[0x0][0x398] ;  /* 0x0000e600ff0a7b82 */ /* 0x000e220000000a00 */
[----:B-1----:R-:W4:Y:S01]  /*00f0*/  LDG.E.64 R4, desc[UR4][R4.64] ;  /* 0x0000000404047981 */ /* 0x002f22000c1e1b00 */
[----:B--2---:R-:W-:-:S05]  /*0100*/  IMAD.WIDE R12, R0, 0x8, R12 ;  /* 0x00000008000c7825 */ /* 0x004fca00078e020c */
[----:B------:R-:W2:Y:S01]  /*0110*/  LDG.E.64 R6, desc[UR4][R12.64] ;  /* 0x000000040c067981 */ /* 0x000ea2000c1e1b00 */
[----:B---3--:R-:W-:-:S06]  /*0120*/  IMAD.WIDE R2, R0, 0x8, R2 ;  /* 0x0000000800027825 */ /* 0x008fcc00078e0202 */
[----:B------:R-:W3:Y:S01]  /*0130*/  LDG.E.64 R2, desc[UR4][R2.64] ;  /* 0x0000000402027981 */ /* 0x000ee2000c1e1b00 */
[----:B0-----:R-:W-:-:S06]  /*0140*/  IMAD.WIDE R10, R0, 0x8, R10 ;  /* 0x00000008000a7825 */ /* 0x001fcc00078e020a */
[----:B------:R-:W5:Y:S01]  /*0150*/  LDG.E.64 R10, desc[UR4][R10.64] ;  /* 0x000000040a0a7981 */ /* 0x000f62000c1e1b00 */
[----:B------:R-:W-:Y:S01]  /*0160*/  UMOV UR6, 0xa2529d39 ;  /* 0xa2529d3900067882 */ /* 0x000fe20000000000 */
[----:B------:R-:W-:Y:S01]  /*0170*/  UMOV UR7, 0x3f91df46 ;  /* 0x3f91df4600077882 */ /* 0x000fe20000000000 */
[----:B------:R-:W-:Y:S01]  /*0180*/  BSSY.RECONVERGENT B0, `(.L_x_0) ;  /* 0x000001f000007945 */ /* 0x000fe20003800200 */
[----:B----4-:R-:W-:Y:S02]  /*0190*/  DMUL R20, R4, UR6 ;  /* 0x0000000604147c28 */ /* 0x010fe40008000000 */
[----:B--2---:R-:W-:-:S08]  /*01a0*/  DMUL R6, R6, UR6 ;  /* 0x0000000606067c28 */ /* 0x004fd00008000000 */
[----:B------:R-:W-:-:S08]  /*01b0*/  DADD R8, -R20, R6 ;  /* 0x0000000014087229 */ /* 0x000fd00000000106 */
[----:B------:R-:W-:Y:S02]  /*01c0*/  DMUL R8, R8, 0.5 ;  /* 0x3fe0000008087828 */ /* 0x000fe40000000000 */
[----:B---3--:R-:W-:-:S06]  /*01d0*/  DMUL R4, R2, UR6 ;  /* 0x0000000602047c28 */ /* 0x008fcc0008000000 */
[----:B------:R-:W-:Y:S02]  /*01e0*/  DSETP.NEU.AND P0, PT, |R8|, +INF , PT ;  /* 0x7ff000000800742a */ /* 0x000fe40003f0d200 */
[----:B-----5:R-:W-:-:S12]  /*01f0*/  DFMA R4, R10, UR6, -R4 ;  /* 0x000000060a047c2b */ /* 0x020fd80008000804 */
[----:B------:R-:W-:Y:S01]  /*0200*/  @!P0 DMUL R22, RZ, R8 ;  /* 0x00000008ff168228 */ /* 0x000fe20000000000 */
[----:B------:R-:W-:Y:S01]  /*0210*/  @!P0 IMAD.MOV.U32 R2, RZ, RZ, RZ ;  /* 0x000000ffff028224 */ /* 0x000fe200078e00ff */
[----:B------:R-:W-:Y:S09]  /*0220*/  @!P0 BRA `(.L_x_1) ;  /* 0x0000000000508947 */ /* 0x000ff20003800000 */
[----:B------:R-:W-:Y:S01]  /*0230*/  UMOV UR6, 0x6dc9c883 ;  /* 0x6dc9c88300067882 */ /* 0x000fe20000000000 */
[----:B------:R-:W-:Y:S01]  /*0240*/  UMOV UR7, 0x3fe45f30 ;  /* 0x3fe45f3000077882 */ /* 0x000fe20000000000 */
[C---:B------:R-:W-:Y:S02]  /*0250*/  DSETP.GE.AND P0, PT, |R8|.reuse, 2.14748364800000000000e+09, PT ;  /* 0x41e000000800742a */ /* 0x040fe40003f06200 */
[----:B------:R-:W-:Y:S01]  /*0260*/  DMUL R2, R8, UR6 ;  /* 0x0000000608027c28 */ /* 0x000fe20008000000 */
[----:B------:R-:W-:Y:S01]  /*0270*/  UMOV UR6, 0x54442d18 ;  /* 0x54442d1800067882 */ /* 0x000fe20000000000 */
[----:B------:R-:W-:-:S08]  /*0280*/  UMOV UR7, 0x3ff921fb ;  /* 0x3ff921fb00077882 */ /* 0x000fd00000000000 */
[----:B------:R-:W0:Y:S08]  /*0290*/  F2I.F64 R2, R2 ;  /* 0x0000000200027311 */ /* 0x000e300000301100 */
[----:B0-----:R-:W0:Y:S02]  /*02a0*/  I2F.F64 R22, R2 ;  /* 0x0000000200167312 */ /* 0x001e240000201c00 */
[----:B0-----:R-:W-:Y:S01]  /*02b0*/  DFMA R10, R22, -UR6, R8 ;  /* 0x80000006160a7c2b */ /* 0x001fe20008000008 */
[----:B------:R-:W-:Y:S01]  /*02c0*/  UMOV UR6, 0x33145c00 ;  /* 0x33145c0000067882 */ /* 0x000fe20000000000 */
[----:B------:R-:W-:-:S06]  /*02d0*/  UMOV UR7, 0x3c91a626 ;  /* 0x3c91a62600077882 */ /* 0x000fcc0000000000 */
[----:B------:R-:W-:Y:S01]  /*02e0*/  DFMA R10, R22, -UR6, R10 ;  /* 0x80000006160a7c2b */ /* 0x000fe2000800000a */
[----:B------:R-:W-:Y:S01]  /*02f0*/  UMOV UR6, 0x252049c0 ;  /* 0x252049c000067882 */ /* 0x000fe20000000000 */
[----:B------:R-:W-:-:S06]  /*0300*/  UMOV UR7, 0x397b839a ;  /* 0x397b839a00077882 */ /* 0x000fcc0000000000 */
[----:B------:R-:W-:Y:S01]  /*0310*/  DFMA R22, R22, -UR6, R10 ;  /* 0x8000000616167c2b */ /* 0x000fe2000800000a */
[----:B------:R-:W-:Y:S10]  /*0320*/  @!P0 BRA `(.L_x_1) ;  /* 0x0000000000108947 */ /* 0x000ff40003800000 */
[----:B------:R-:W-:Y:S01]  /*0330*/  IMAD.MOV.U32 R22, RZ, RZ, R8 ;  /* 0x000000ffff167224 */ /* 0x000fe200078e0008 */
[----:B------:R-:W-:-:S07]  /*0340*/  MOV R8, 0x360 ;  /* 0x0000036000087802 */ /* 0x000fce0000000f00 */
[----:B------:R-:W-:Y:S05]  /*0350*/  CALL.REL.NOINC `($_Z25haversine_distance_kerneliPKdS0_S0_S0_Pd$__internal_trig_reduction_slowpathd) ;  /* 0x0000002c008c7944 */ /* 0x000fea0003c00000 */
[----:B------:R-:W-:-:S07]  /*0360*/  IMAD.MOV.U32 R2, RZ, RZ, R16 ;  /* 0x000000ffff027224 */ /* 0x000fce00078e0010 */
.L_x_1:
[----:B------:R-:W-:Y:S05]  /*0370*/  BSYNC.RECONVERGENT B0 ;  /* 0x0000000000007941 */ /* 0x000fea0003800200 */
.L_x_0:
[----:B------:R-:W0:Y:S01]  /*0380*/  LDCU.64 UR6, c[0x4][0x8] ;  /* 0x01000100ff0677ac */ /* 0x000e220008000a00 */
[----:B------:R-:W-:-:S05]  /*0390*/  IMAD.SHL.U32 R3, R2, 0x40, RZ ;  /* 0x0000004002037824 */ /* 0x000fca00078e00ff */
[----:B------:R-:W-:-:S04]  /*03a0*/  LOP3.LUT R3, R3, 0x40, RZ, 0xc0, !PT ;  /* 0x0000004003037812 */ /* 0x000fc800078ec0ff */
[----:B0-----:R-:W-:-:S05]  /*03b0*/  IADD3 R28, P0, PT, R3, UR6, RZ ;  /* 0x00000006031c7c10 */ /* 0x001fca000ff1e0ff */
[----:B------:R-:W-:-:S05]  /*03c0*/  IMAD.X R29, RZ, RZ, UR7, P0 ;  /* 0x00000007ff1d7e24 */ /* 0x000fca00080e06ff */
[----:B------:R-:W2:Y:S04]  /*03d0*/  LDG.E.128.CONSTANT R8, desc[UR4][R28.64] ;  /* 0x000000041c087981 */ /* 0x000ea8000c1e9d00 */
[----:B------:R-:W3:Y:S04]  /*03e0*/  LDG.E.128.CONSTANT R12, desc[UR4][R28.64+0x10] ;  /* 0x000010041c0c7981 */ /* 0x000ee8000c1e9d00 */
[----:B------:R-:W4:Y:S01]  /*03f0*/  LDG.E.128.CONSTANT R16, desc[UR4][R28.64+0x20] ;  /* 0x000020041c107981 */ /* 0x000f22000c1e9d00 */
[----:B------:R-:W-:Y:S01]  /*0400*/  LOP3.LUT R3, R2, 0x1, RZ, 0xc0, !PT ;  /* 0x0000000102037812 */ /* 0x000fe200078ec0ff */
[----:B------:R-:W-:Y:S01]  /*0410*/  IMAD.MOV.U32 R26, RZ, RZ, 0x20fd8164 ;  /* 0x20fd8164ff1a7424 */ /* 0x000fe200078e00ff */
[----:B------:R-:W-:Y:S01]  /*0420*/  DMUL R24, R22, R22 ;  /* 0x0000001616187228 */ /* 0x000fe20000000000 */
[----:B------:R-:W-:Y:S01]  /*0430*/  BSSY.RECONVERGENT B0, `(.L_x_2) ;  /* 0x0000017000007945 */ /* 0x000fe20003800200 */
[----:B------:R-:W-:Y:S01]  /*0440*/  ISETP.NE.U32.AND P0, PT, R3, 0x1, PT ;  /* 0x000000010300780c */ /* 0x000fe20003f05070 */
[----:B------:R-:W-:-:S03]  /*0450*/  IMAD.MOV.U32 R3, RZ, RZ, 0x3da8ff83 ;  /* 0x3da8ff83ff037424 */ /* 0x000fc600078e00ff */
[----:B------:R-:W-:Y:S02]  /*0460*/  FSEL R26, R26, -8.06006814911005101289e+34, !P0 ;  /* 0xf9785eba1a1a7808 */ /* 0x000fe40004000000 */
[----:B------:R-:W-:-:S06]  /*0470*/  FSEL R27, -R3, 0.11223486810922622681, !P0 ;  /* 0x3de5db65031b7808 */ /* 0x000fcc0004000100 */
[----:B--2---:R-:W-:-:S08]  /*0480*/  DFMA R8, R24, R26, R8 ;  /* 0x0000001a1808722b */ /* 0x004fd00000000008 */
[----:B------:R-:W-:-:S08]  /*0490*/  DFMA R8, R24, R8, R10 ;  /* 0x000000081808722b */ /* 0x000fd0000000000a */
[----:B---3--:R-:W-:-:S08]  /*04a0*/  DFMA R8, R24, R8, R12 ;  /* 0x000000081808722b */ /* 0x008fd0000000000c */
[----:B------:R-:W-:-:S08]  /*04b0*/  DFMA R8, R24, R8, R14 ;  /* 0x000000081808722b */ /* 0x000fd0000000000e */
[----:B----4-:R-:W-:-:S08]  /*04c0*/  DFMA R8, R24, R8, R16 ;  /* 0x000000081808722b */ /* 0x010fd00000000010 */
[----:B------:R-:W-:-:S08]  /*04d0*/  DFMA R8, R24, R8, R18 ;  /* 0x000000081808722b */ /* 0x000fd00000000012 */
[----:B------:R-:W-:Y:S02]  /*04e0*/  DFMA R22, R8, R22, R22 ;  /* 0x000000160816722b */ /* 0x000fe40000000016 */
[----:B------:R-:W-:-:S10]  /*04f0*/  DFMA R8, R24, R8, 1 ;  /* 0x3ff000001808742b */ /* 0x000fd40000000008 */
[----:B------:R-:W-:Y:S02]  /*0500*/  FSEL R10, R8, R22, !P0 ;  /* 0x00000016080a7208 */ /* 0x000fe40004000000 */
[----:B------:R-:W-:Y:S02]  /*0510*/  FSEL R11, R9, R23, !P0 ;  /* 0x00000017090b7208 */ /* 0x000fe40004000000 */
[----:B------:R-:W-:-:S04]  /*0520*/  LOP3.LUT P0, RZ, R2, 0x2, RZ, 0xc0, !PT ;  /* 0x0000000202ff7812 */ /* 0x000fc8000780c0ff */
[----:B------:R-:W-:-:S10]  /*0530*/  DADD R8, RZ, -R10 ;  /* 0x00000000ff087229 */ /* 0x000fd4000000080a */
[----:B------:R-:W-:Y:S02]  /*0540*/  FSEL R2, R10, R8, !P0 ;  /* 0x000000080a027208 */ /* 0x000fe40004000000 */
[----:B------:R-:W-:-:S06]  /*0550*/  FSEL R3, R11, R9, !P0 ;  /* 0x000000090b037208 */ /* 0x000fcc0004000000 */
[----:B------:R-:W-:-:S10]  /*0560*/  DADD R26, -RZ, |R2| ;  /* 0x00000000ff1a7229 */ /* 0x000fd40000000502 */
[----:B------:R-:W-:Y:S01]  /*0570*/  IMAD.MOV.U32 R10, RZ, RZ, R26 ;  /* 0x000000ffff0a7224 */ /* 0x000fe200078e001a */
[----:B------:R-:W-:-:S07]  /*0580*/  MOV R26, 0x5a0 ;  /* 0x000005a0001a7802 */ /* 0x000fce0000000f00 */
[----:B------:R-:W-:Y:S05]  /*0590*/  CALL.REL.NOINC `($_Z25haversine_distance_kerneliPKdS0_S0_S0_Pd$__internal_accurate_pow) ;  /* 0x0000002000587944 */ /* 0x000fea0003c00000 */
[----:B------:R-:W-:Y:S05]  /*05a0*/  BSYNC.RECONVERGENT B0 ;  /* 0x0000000000007941 */ /* 0x000fea0003800200 */
.L_x_2:
[----:B------:R-:W-:Y:S01]  /*05b0*/  DADD R10, R2, 2 ;  /* 0x40000000020a7429 */ /* 0x000fe20000000000 */
[----:B------:R-:W-:Y:S01]  /*05c0*/  BSSY.RECONVERGENT B0, `(.L_x_3) ;  /* 0x000000f000007945 */ /* 0x000fe20003800200 */
[----:B------:R-:W-:Y:S02]  /*05d0*/  DSETP.NEU.AND P0, PT, |R20|, +INF , PT ;  /* 0x7ff000001400742a */ /* 0x000fe40003f0d200 */
[C---:B------:R-:W-:Y:S02]  /*05e0*/  DSETP.NEU.AND P2, PT, R2.reuse, RZ, PT ;  /* 0x000000ff0200722a */ /* 0x040fe40003f4d000 */
[----:B------:R-:W-:-:S04]  /*05f0*/  DSETP.NEU.AND P1, PT, R2, 1, PT ;  /* 0x3ff000000200742a */ /* 0x000fc80003f2d000 */
[----:B------:R-:W-:-:S04]  /*0600*/  LOP3.LUT R10, R11, 0x7ff00000, RZ, 0xc0, !PT ;  /* 0x7ff000000b0a7812 */ /* 0x000fc800078ec0ff */
[----:B------:R-:W-:Y:S02]  /*0610*/  ISETP.NE.AND P3, PT, R10, 0x7ff00000, PT ;  /* 0x7ff000000a00780c */ /* 0x000fe40003f65270 */
[----:B------:R-:W-:Y:S02]  /*0620*/  @!P0 DMUL R22, RZ, R20 ;  /* 0x00000014ff168228 */ /* 0x000fe40000000000 */
[----:B------:R-:W-:-:S09]  /*0630*/  @!P2 CS2R R8, SRZ ;  /* 0x000000000008a805 */ /* 0x000fd2000001ff00 */
[----:B------:R-:W-:Y:S05]  /*0640*/  @P3 BRA `(.L_x_4) ;  /* 0x0000000000183947 */ /* 0x000fea0003800000 */
[----:B------:R-:W-:-:S14]  /*0650*/  DSETP.NAN.AND P2, PT, R2, R2, PT ;  /* 0x000000020200722a */ /* 0x000fdc0003f48000 */
[----:B------:R-:W-:Y:S01]  /*0660*/  @P2 DADD R8, R2, 2 ;  /* 0x4000000002082429 */ /* 0x000fe20000000000 */
[----:B------:R-:W-:Y:S10]  /*0670*/  @P2 BRA `(.L_x_4) ;  /* 0x00000000000c2947 */ /* 0x000ff40003800000 */
[----:B------:R-:W-:-:S14]  /*0680*/  DSETP.NEU.AND P2, PT, |R2|, +INF , PT ;  /* 0x7ff000000200742a */ /* 0x000fdc0003f4d200 */
[----:B------:R-:W-:Y:S02]  /*0690*/  @!P2 IMAD.MOV.U32 R8, RZ, RZ, 0x0 ;  /* 0x00000000ff08a424 */ /* 0x000fe400078e00ff */
[----:B------:R-:W-:-:S07]  /*06a0*/  @!P2 IMAD.MOV.U32 R9, RZ, RZ, 0x7ff00000 ;  /* 0x7ff00000ff09a424 */ /* 0x000fce00078e00ff */
.L_x_4:
[----:B------:R-:W-:Y:S05]  /*06b0*/  BSYNC.RECONVERGENT B0 ;  /* 0x0000000000007941 */ /* 0x000fea0003800200 */
.L_x_3:
[----:B------:R-:W-:Y:S01]  /*06c0*/  BSSY.RECONVERGENT B0, `(.L_x_5) ;  /* 0x000001d000007945 */ /* 0x000fe20003800200 */
[----:B------:R-:W-:Y:S01]  /*06d0*/  FSEL R2, R8, RZ, P1 ;  /* 0x000000ff08027208 */ /* 0x000fe20000800000 */
[----:B------:R-:W-:Y:S01]  /*06e0*/  @!P0 IMAD.MOV.U32 R24, RZ, RZ, 0x1 ;  /* 0x00000001ff188424 */ /* 0x000fe200078e00ff */
[----:B------:R-:W-:Y:S01]  /*06f0*/  FSEL R3, R9, 1.875, P1 ;  /* 0x3ff0000009037808 */ /* 0x000fe20000800000 */
[----:B------:R-:W-:Y:S06]  /*0700*/  @!P0 BRA `(.L_x_6) ;  /* 0x0000000000608947 */ /* 0x000fec0003800000 */
[----:B------:R-:W-:Y:S01]  /*0710*/  UMOV UR6, 0x6dc9c883 ;  /* 0x6dc9c88300067882 */ /* 0x000fe20000000000 */
[----:B------:R-:W-:Y:S01]  /*0720*/  UMOV UR7, 0x3fe45f30 ;  /* 0x3fe45f3000077882 */ /* 0x000fe20000000000 */
[C---:B------:R-:W-:Y:S01]  /*0730*/  DSETP.GE.AND P0, PT, |R20|.reuse, 2.14748364800000000000e+09, PT ;  /* 0x41e000001400742a */ /* 0x040fe20003f06200 */
[----:B------:R-:W-:Y:S01]  /*0740*/  BSSY.RECONVERGENT B1, `(.L_x_7) ;  /* 0x0000013000017945 */ /* 0x000fe20003800200 */
        /* <DEDUP_REMOVED lines=14> */
[----:B------:R-:W-:Y:S01]  /*0830*/  MOV R8, 0x860 ;  /* 0x0000086000087802 */ /* 0x000fe20000000f00 */
[----:B------:R-:W-:-:S07]  /*0840*/  IMAD.MOV.U32 R9, RZ, RZ, R21 ;  /* 0x000000ffff097224 */ /* 0x000fce00078e0015 */
[----:B------:R-:W-:Y:S05]  /*0850*/  CALL.REL.NOINC `($_Z25haversine_distance_kerneliPKdS0_S0_S0_Pd$__internal_trig_reduction_slowpathd) ;  /* 0x00000028004c7944 */ /* 0x000fea0003c00000 */
[----:B------:R-:W-:-:S07]  /*0860*/  IMAD.MOV.U32 R8, RZ, RZ, R16 ;  /* 0x000000ffff087224 */ /* 0x000fce00078e0010 */
.L_x_8:
[----:B------:R-:W-:Y:S05]  /*0870*/  BSYNC.RECONVERGENT B1 ;  /* 0x0000000000017941 */ /* 0x000fea0003800200 */
.L_x_7:
[----:B------:R-:W-:-:S07]  /*0880*/  VIADD R24, R8, 0x1 ;  /* 0x0000000108187836 */ /* 0x000fce0000000000 */
.L_x_6:
[----:B------:R-:W-:Y:S05]  /*0890*/  BSYNC.RECONVERGENT B0 ;  /* 0x0000000000007941 */ /* 0x000fea0003800200 */
.L_x_5:
        /* <DEDUP_REMOVED lines=10> */
[----:B------:R-:W-:Y:S01]  /*0940*/  DSETP.NEU.AND P1, PT, |R6|, +INF , PT ;  /* 0x7ff000000600742a */ /* 0x000fe20003f2d200 */
[----:B------:R-:W-:Y:S01]  /*0950*/  BSSY.RECONVERGENT B0, `(.L_x_9) ;  /* 0x0000031000007945 */ /* 0x000fe20003800200 */
[----:B------:R-:W-:Y:S01]  /*0960*/  ISETP.NE.U32.AND P0, PT, R20, 0x1, PT ;  /* 0x000000011400780c */ /* 0x000fe20003f05070 */
[----:B------:R-:W-:-:S03]  /*0970*/  IMAD.MOV.U32 R20, RZ, RZ, 0x3da8ff83 ;  /* 0x3da8ff83ff147424 */ /* 0x000fc600078e00ff */
[----:B------:R-:W-:Y:S02]  /*0980*/  FSEL R26, R26, -8.06006814911005101289e+34, !P0 ;  /* 0xf9785eba1a1a7808 */ /* 0x000fe40004000000 */
[----:B------:R-:W-:Y:S01]  /*0990*/  FSEL R27, -R20, 0.11223486810922622681, !P0 ;  /* 0x3de5db65141b7808 */ /* 0x000fe20004000100 */
[----:B------:R-:W-:-:S08]  /*09a0*/  DMUL R20, R22, R22 ;  /* 0x0000001616147228 */ /* 0x000fd00000000000 */
        /* <DEDUP_REMOVED lines=8> */
[----:B------:R-:W-:Y:S01]  /*0a30*/  FSEL R10, R8, R22, !P0 ;  /* 0x00000016080a7208 */ /* 0x000fe20004000000 */
[----:B------:R-:W-:Y:S01]  /*0a40*/  @!P1 IMAD.MOV.U32 R22, RZ, RZ, 0x1 ;  /* 0x00000001ff169424 */ /* 0x000fe200078e00ff */
[----:B------:R-:W-:Y:S02]  /*0a50*/  FSEL R11, R9, R23, !P0 ;  /* 0x00000017090b7208 */ /* 0x000fe40004000000 */
[----:B------:R-:W-:Y:S01]  /*0a60*/  LOP3.LUT P0, RZ, R24, 0x2, RZ, 0xc0, !PT ;  /* 0x0000000218ff7812 */ /* 0x000fe2000780c0ff */
[----:B------:R-:W-:-:S03]  /*0a70*/  @!P1 DMUL R24, RZ, R6 ;  /* 0x00000006ff189228 */ /* 0x000fc60000000000 */
[----:B------:R-:W-:-:S10]  /*0a80*/  DADD R8, RZ, -R10 ;  /* 0x00000000ff087229 */ /* 0x000fd4000000080a */
[----:B------:R-:W-:Y:S02]  /*0a90*/  FSEL R20, R10, R8, !P0 ;  /* 0x000000080a147208 */ /* 0x000fe40004000000 */
[----:B------:R-:W-:Y:S01]  /*0aa0*/  FSEL R21, R11, R9, !P0 ;  /* 0x000000090b157208 */ /* 0x000fe20004000000 */
        /* <DEDUP_REMOVED lines=22> */
[----:B------:R-:W-:Y:S02]  /*0c10*/  IMAD.MOV.U32 R8, RZ, RZ, R16 ;  /* 0x000000ffff087224 */ /* 0x000fe400078e0010 */
[----:B------:R-:W-:Y:S02]  /*0c20*/  IMAD.MOV.U32 R24, RZ, RZ, R22 ;  /* 0x000000ffff187224 */ /* 0x000fe400078e0016 */
[----:B------:R-:W-:-:S07]  /*0c30*/  IMAD.MOV.U32 R25, RZ, RZ, R23 ;  /* 0x000000ffff197224 */ /* 0x000fce00078e0017 */
.L_x_12:
[----:B------:R-:W-:Y:S05]  /*0c40*/  BSYNC.RECONVERGENT B1 ;  /* 0x0000000000017941 */ /* 0x000fea0003800200 */
.L_x_11:
[----:B------:R-:W-:-:S07]  /*0c50*/  VIADD R22, R8, 0x1 ;  /* 0x0000000108167836 */ /* 0x000fce0000000000 */
.L_x_10:
[----:B------:R-:W-:Y:S05]  /*0c60*/  BSYNC.RECONVERGENT B0 ;  /* 0x0000000000007941 */ /* 0x000fea0003800200 */
.L_x_9:
        /* <DEDUP_REMOVED lines=10> */
[----:B------:R-:W-:Y:S02]  /*0d10*/  BSSY.RECONVERGENT B0, `(.L_x_13) ;  /* 0x000002f000007945 */ /* 0x000fe40003800200 */
        /* <DEDUP_REMOVED lines=12> */
[----:B------:R-:W-:Y:S02]  /*0de0*/  DFMA R6, R6, R8, 1 ;  /* 0x3ff000000606742b */ /* 0x000fe40000000008 */
[----:B------:R-:W-:-:S08]  /*0df0*/  DMUL R8, R4, 0.5 ;  /* 0x3fe0000004087828 */ /* 0x000fd00000000000 */
[----:B------:R-:W-:Y:S01]  /*0e00*/  FSEL R6, R6, R24, !P0 ;  /* 0x0000001806067208 */ /* 0x000fe20004000000 */
[----:B------:R-:W-:Y:S01]  /*0e10*/  DSETP.NEU.AND P1, PT, |R8|, +INF , PT ;  /* 0x7ff000000800742a */ /* 0x000fe20003f2d200 */
[----:B------:R-:W-:Y:S02]  /*0e20*/  FSEL R7, R7, R25, !P0 ;  /* 0x0000001907077208 */ /* 0x000fe40004000000 */
[----:B------:R-:W-:-:S04]  /*0e30*/  LOP3.LUT P0, RZ, R22, 0x2, RZ, 0xc0, !PT ;  /* 0x0000000216ff7812 */ /* 0x000fc8000780c0ff */
[----:B------:R-:W-:-:S07]  /*0e40*/  DADD R4, RZ, -R6 ;  /* 0x00000000ff047229 */ /* 0x000fce0000000806 */
[----:B------:R-:W-:Y:S01]  /*0e50*/  @!P1 DMUL R18, RZ, R8 ;  /* 0x00000008ff129228 */ /* 0x000fe20000000000 */
[----:B------:R-:W-:Y:S02]  /*0e60*/  @!P1 IMAD.MOV.U32 R16, RZ, RZ, RZ ;  /* 0x000000ffff109224 */ /* 0x000fe400078e00ff */
[----:B------:R-:W-:Y:S02]  /*0e70*/  FSEL R4, R6, R4, !P0 ;  /* 0x0000000406047208 */ /* 0x000fe40004000000 */
[----:B------:R-:W-:-:S06]  /*0e80*/  FSEL R5, R7, R5, !P0 ;  /* 0x0000000507057208 */ /* 0x000fcc0004000000 */
[----:B------:R-:W-:Y:S01]  /*0e90*/  DMUL R20, R20, R4 ;  /* 0x0000000414147228 */ /* 0x000fe20000000000 */
[----:B------:R-:W-:Y:S10]  /*0ea0*/  @!P1 BRA `(.L_x_14) ;  /* 0x0000000000549947 */ /* 0x000ff40003800000 */
        /* <DEDUP_REMOVED lines=19> */
[----:B------:R-:W-:Y:S02]  /*0fe0*/  IMAD.MOV.U32 R18, RZ, RZ, R22 ;  /* 0x000000ffff127224 */ /* 0x000fe400078e0016 */
[----:B------:R-:W-:-:S07]  /*0ff0*/  IMAD.MOV.U32 R19, RZ, RZ, R23 ;  /* 0x000000ffff137224 */ /* 0x000fce00078e0017 */
.L_x_14:
[----:B------:R-:W-:Y:S05]  /*1000*/  BSYNC.RECONVERGENT B0 ;  /* 0x0000000000007941 */ /* 0x000fea0003800200 */
.L_x_13:
        /* <DEDUP_REMOVED lines=35> */
.L_x_15:
[C---:B------:R-:W-:Y:S01]  /*1240*/  DADD R6, R4.reuse, 2 ;  /* 0x4000000004067429 */ /* 0x040fe20000000000 */
[----:B------:R-:W-:Y:S01]  /*1250*/  BSSY.RECONVERGENT B0, `(.L_x_16) ;  /* 0x000000d000007945 */ /* 0x000fe20003800200 */
[C---:B------:R-:W-:Y:S02]  /*1260*/  DSETP.NEU.AND P0, PT, R4.reuse, RZ, PT ;  /* 0x000000ff0400722a */ /* 0x040fe40003f0d000 */
[----:B------:R-:W-:-:S06]  /*1270*/  DSETP.NEU.AND P2, PT, R4, 1, PT ;  /* 0x3ff000000400742a */ /* 0x000fcc0003f4d000 */
[----:B------:R-:W-:-:S04]  /*1280*/  LOP3.LUT R6, R7, 0x7ff00000, RZ, 0xc0, !PT ;  /* 0x7ff0000007067812 */ /* 0x000fc800078ec0ff */
[----:B------:R-:W-:Y:S02]  /*1290*/  ISETP.NE.AND P1, PT, R6, 0x7ff00000, PT ;  /* 0x7ff000000600780c */ /* 0x000fe40003f25270 */
[----:B------:R-:W-:-:S11]  /*12a0*/  @!P0 CS2R R8, SRZ ;  /* 0x0000000000088805 */ /* 0x000fd6000001ff00 */
[----:B------:R-:W-:Y:S05]  /*12b0*/  @P1 BRA `(.L_x_17) ;  /* 0x0000000000181947 */ /* 0x000fea0003800000 */
[----:B------:R-:W-:-:S14]  /*12c0*/  DSETP.NAN.AND P0, PT, R4, R4, PT ;  /* 0x000000040400722a */ /* 0x000fdc0003f08000 */
[----:B------:R-:W-:Y:S01]  /*12d0*/  @P0 DADD R8, R4, 2 ;  /* 0x4000000004080429 */ /* 0x000fe20000000000 */
[----:B------:R-:W-:Y:S10]  /*12e0*/  @P0 BRA `(.L_x_17) ;  /* 0x00000000000c0947 */ /* 0x000ff40003800000 */
[----:B------:R-:W-:-:S14]  /*12f0*/  DSETP.NEU.AND P0, PT, |R4|, +INF , PT ;  /* 0x7ff000000400742a */ /* 0x000fdc0003f0d200 */
[----:B------:R-:W-:Y:S02]  /*1300*/  @!P0 IMAD.MOV.U32 R8, RZ, RZ, 0x0 ;  /* 0x00000000ff088424 */ /* 0x000fe400078e00ff */
[----:B------:R-:W-:-:S07]  /*1310*/  @!P0 IMAD.MOV.U32 R9, RZ, RZ, 0x7ff00000 ;  /* 0x7ff00000ff098424 */ /* 0x000fce00078e00ff */
.L_x_17:
[----:B------:R-:W-:Y:S05]  /*1320*/  BSYNC.RECONVERGENT B0 ;  /* 0x0000000000007941 */ /* 0x000fea0003800200 */
.L_x_16:
[----:B------:R-:W-:Y:S01]  /*1330*/  FSEL R4, R8, RZ, P2 ;  /* 0x000000ff08047208 */ /* 0x000fe20001000000 */
[----:B------:R-:W-:Y:S01]  /*1340*/  IMAD.MOV.U32 R8, RZ, RZ, 0x0 ;  /* 0x00000000ff087424 */ /* 0x000fe200078e00ff */
[----:B------:R-:W-:Y:S01]  /*1350*/  FSEL R5, R9, 1.875, P2 ;  /* 0x3ff0000009057808 */ /* 0x000fe20001000000 */
[----:B------:R-:W-:Y:S01]  /*1360*/  IMAD.MOV.U32 R9, RZ, RZ, 0x3fd80000 ;  /* 0x3fd80000ff097424 */ /* 0x000fe200078e00ff */
[----:B------:R-:W-:Y:S04]  /*1370*/  BSSY.RECONVERGENT B0, `(.L_x_18) ;  /* 0x000001b000007945 */ /* 0x000fe80003800200 */
[----:B------:R-:W-:-:S06]  /*1380*/  DFMA R2, R20, R4, R2 ;  /* 0x000000041402722b */ /* 0x000fcc0000000002 */
[----:B------:R-:W0:Y:S04]  /*1390*/  MUFU.RSQ64H R7, R3 ;  /* 0x0000000300077308 */ /* 0x000e280000001c00 */
[----:B------:R-:W-:-:S05]  /*13a0*/  VIADD R6, R3, 0xfcb00000 ;  /* 0xfcb0000003067836 */ /* 0x000fca0000000000 */
[----:B------:R-:W-:Y:S01]  /*13b0*/  ISETP.GE.U32.AND P0, PT, R6, 0x7ca00000, PT ;  /* 0x7ca000000600780c */ /* 0x000fe20003f06070 */
[----:B0-----:R-:W-:-:S08]  /*13c0*/  DMUL R4, R6, R6 ;  /* 0x0000000606047228 */ /* 0x001fd00000000000 */
[----:B------:R-:W-:-:S08]  /*13d0*/  DFMA R4, R2, -R4, 1 ;  /* 0x3ff000000204742b */ /* 0x000fd00000000804 */
[----:B------:R-:W-:Y:S02]  /*13e0*/  DFMA R8, R4, R8, 0.5 ;  /* 0x3fe000000408742b */ /* 0x000fe40000000008 */
[----:B------:R-:W-:-:S08]  /*13f0*/  DMUL R4, R6, R4 ;  /* 0x0000000406047228 */ /* 0x000fd00000000000 */
[----:B------:R-:W-:-:S08]  /*1400*/  DFMA R10, R8, R4, R6 ;  /* 0x00000004080a722b */ /* 0x000fd00000000006 */
[----:B------:R-:W-:Y:S02]  /*1410*/  DMUL R14, R2, R10 ;  /* 0x0000000a020e7228 */ /* 0x000fe40000000000 */
[----:B------:R-:W-:Y:S02]  /*1420*/  VIADD R9, R11, 0xfff00000 ;  /* 0xfff000000b097836 */ /* 0x000fe40000000000 */
[----:B------:R-:W-:-:S04]  /*1430*/  IMAD.MOV.U32 R8, RZ, RZ, R10 ;  /* 0x000000ffff087224 */ /* 0x000fc800078e000a */
[----:B------:R-:W-:-:S08]  /*1440*/  DFMA R12, R14, -R14, R2 ;  /* 0x8000000e0e0c722b */ /* 0x000fd00000000002 */
[----:B------:R-:W-:Y:S01]  /*1450*/  DFMA R4, R12, R8, R14 ;  /* 0x000000080c04722b */ /* 0x000fe2000000000e */
[----:B------:R-:W-:Y:S10]  /*1460*/  @!P0 BRA `(.L_x_19) ;  /* 0x00000000002c8947 */ /* 0x000ff40003800000 */
[----:B------:R-:W-:Y:S02]  /*1470*/  IMAD.MOV.U32 R17, RZ, RZ, R13 ;  /* 0x000000ffff117224 */ /* 0x000fe400078e000d */
[----:B------:R-:W-:Y:S02]  /*1480*/  IMAD.MOV.U32 R8, RZ, RZ, R10 ;  /* 0x000000ffff087224 */ /* 0x000fe400078e000a */
[----:B------:R-:W-:Y:S01]  /*1490*/  IMAD.MOV.U32 R13, RZ, RZ, R6 ;  /* 0x000000ffff0d7224 */ /* 0x000fe200078e0006 */
[----:B------:R-:W-:Y:S01]  /*14a0*/  MOV R6, 0x1500 ;  /* 0x0000150000067802 */ /* 0x000fe20000000f00 */
[----:B------:R-:W-:Y:S02]  /*14b0*/  IMAD.MOV.U32 R10, RZ, RZ, R14 ;  /* 0x000000ffff0a7224 */ /* 0x000fe400078e000e */
[----:B------:R-:W-:Y:S02]  /*14c0*/  IMAD.MOV.U32 R19, RZ, RZ, R15 ;  /* 0x000000ffff137224 */ /* 0x000fe400078e000f */
[----:B------:R-:W-:-:S02]  /*14d0*/  IMAD.MOV.U32 R7, RZ, RZ, R2 ;  /* 0x000000ffff077224 */ /* 0x000fc400078e0002 */
[----:B------:R-:W-:-:S07]  /*14e0*/  IMAD.MOV.U32 R11, RZ, RZ, R3 ;  /* 0x000000ffff0b7224 */ /* 0x000fce00078e0003 */
[----:B------:R-:W-:Y:S05]  /*14f0*/  CALL.REL.NOINC `($__internal_1_$__cuda_sm20_dsqrt_rn_f64_mediumpath_v1) ;  /* 0x0000000c00d47944 */ /* 0x000fea0003c00000 */
[----:B------:R-:W-:Y:S02]  /*1500*/  IMAD.MOV.U32 R4, RZ, RZ, R8 ;  /* 0x000000ffff047224 */ /* 0x000fe400078e0008 */
[----:B------:R-:W-:-:S07]  /*1510*/  IMAD.MOV.U32 R5, RZ, RZ, R9 ;  /* 0x000000ffff057224 */ /* 0x000fce00078e0009 */
.L_x_19:
[----:B------:R-:W-:Y:S05]  /*1520*/  BSYNC.RECONVERGENT B0 ;  /* 0x0000000000007941 */ /* 0x000fea0003800200 */
.L_x_18:
[----:B------:R-:W-:Y:S01]  /*1530*/  DADD R10, -R2, 1 ;  /* 0x3ff00000020a7429 */ /* 0x000fe20000000100 */
[----:B------:R-:W-:Y:S01]  /*1540*/  IMAD.MOV.U32 R8, RZ, RZ, 0x0 ;  /* 0x00000000ff087424 */ /* 0x000fe200078e00ff */
[----:B------:R-:W-:Y:S01]  /*1550*/  BSSY.RECONVERGENT B0, `(.L_x_20) ;  /* 0x000001a000007945 */ /* 0x000fe20003800200 */
[----:B------:R-:W-:-:S03]  /*1560*/  IMAD.MOV.U32 R9, RZ, RZ, 0x3fd80000 ;  /* 0x3fd80000ff097424 */ /* 0x000fc600078e00ff */
        /* <DEDUP_REMOVED lines=14> */
[----:B------:R-:W-:Y:S01]  /*1650*/  IMAD.MOV.U32 R8, RZ, RZ, R12 ;  /* 0x000000ffff087224 */ /* 0x000fe200078e000c */
[----:B------:R-:W-:Y:S01]  /*1660*/  MOV R6, 0x16d0 ;  /* 0x000016d000067802 */ /* 0x000fe20000000f00 */
[----:B------:R-:W-:Y:S02]  /*1670*/  IMAD.MOV.U32 R7, RZ, RZ, R10 ;  /* 0x000000ffff077224 */ /* 0x000fe400078e000a */
[----:B------:R-:W-:Y:S02]  /*1680*/  IMAD.MOV.U32 R12, RZ, RZ, R16 ;  /* 0x000000ffff0c7224 */ /* 0x000fe400078e0010 */
[----:B------:R-:W-:Y:S02]  /*1690*/  IMAD.MOV.U32 R10, RZ, RZ, R14 ;  /* 0x000000ffff0a7224 */ /* 0x000fe400078e000e */
[----:B------:R-:W-:Y:S02]  /*16a0*/  IMAD.MOV.U32 R19, RZ, RZ, R15 ;  /* 0x000000ffff137224 */ /* 0x000fe400078e000f */
[----:B------:R-:W-:-:S07]  /*16b0*/  IMAD.MOV.U32 R13, RZ, RZ, R2 ;  /* 0x000000ffff0d7224 */ /* 0x000fce00078e0002 */
[----:B------:R-:W-:Y:S05]  /*16c0*/  CALL.REL.NOINC `($__internal_1_$__cuda_sm20_dsqrt_rn_f64_mediumpath_v1) ;  /* 0x0000000c00607944 */ /* 0x000fea0003c00000 */
[----:B------:R-:W-:Y:S02]  /*16d0*/  IMAD.MOV.U32 R6, RZ, RZ, R8 ;  /* 0x000000ffff067224 */ /* 0x000fe400078e0008 */
[----:B------:R-:W-:-:S07]  /*16e0*/  IMAD.MOV.U32 R7, RZ, RZ, R9 ;  /* 0x000000ffff077224 */ /* 0x000fce00078e0009 */
.L_x_21:
[----:B------:R-:W-:Y:S05]  /*16f0*/  BSYNC.RECONVERGENT B0 ;  /* 0x0000000000007941 */ /* 0x000fea0003800200 */
.L_x_20:
[----:B------:R-:W-:Y:S01]  /*1700*/  DADD R12, -RZ, |R4| ;  /* 0x00000000ff0c7229 */ /* 0x000fe20000000504 */
[----:B------:R-:W-:Y:S01]  /*1710*/  IMAD.MOV.U32 R2, RZ, RZ, 0x1 ;  /* 0x00000001ff027424 */ /* 0x000fe200078e00ff */
[--C-:B------:R-:W-:Y:S01]  /*1720*/  DADD R14, -RZ, |R6|.reuse ;  /* 0x00000000ff0e7229 */ /* 0x100fe20000000506 */
[----:B------:R-:W-:Y:S01]  /*1730*/  BSSY.RECONVERGENT B0, `(.L_x_22) ;  /* 0x0000015000007945 */ /* 0x000fe20003800200 */
[----:B------:R-:W-:-:S08]  /*1740*/  DSETP.GT.AND P1, PT, |R4|, |R6|, PT ;  /* 0x400000060400722a */ /* 0x000fd00003f24200 */
[----:B------:R-:W-:Y:S02]  /*1750*/  FSEL R9, R13, R15, P1 ;  /* 0x0000000f0d097208 */ /* 0x000fe40000800000 */
[----:B------:R-:W-:Y:S02]  /*1760*/  FSEL R8, R12, R14, P1 ;  /* 0x0000000e0c087208 */ /* 0x000fe40000800000 */
[----:B------:R-:W0:Y:S04]  /*1770*/  MUFU.RCP64H R3, R9 ;  /* 0x0000000900037308 */ /* 0x000e280000001800 */
[----:B0-----:R-:W-:-:S08]  /*1780*/  DFMA R10, -R8, R2, 1 ;  /* 0x3ff00000080a742b */ /* 0x001fd00000000102 */
[----:B------:R-:W-:-:S08]  /*1790*/  DFMA R10, R10, R10, R10 ;  /* 0x0000000a0a0a722b */ /* 0x000fd0000000000a */
[----:B------:R-:W-:-:S08]  /*17a0*/  DFMA R10, R2, R10, R2 ;  /* 0x0000000a020a722b */ /* 0x000fd00000000002 */
[----:B------:R-:W-:-:S08]  /*17b0*/  DFMA R2, -R8, R10, 1 ;  /* 0x3ff000000802742b */ /* 0x000fd0000000010a */
[----:B------:R-:W-:Y:S01]  /*17c0*/  DFMA R2, R10, R2, R10 ;  /* 0x000000020a02722b */ /* 0x000fe2000000000a */
[----:B------:R-:W-:Y:S02]  /*17d0*/  FSEL R10, R14, R12, P1 ;  /* 0x0000000c0e0a7208 */ /* 0x000fe40000800000 */
[----:B------:R-:W-:-:S04]  /*17e0*/  FSEL R11, R15, R13, P1 ;  /* 0x0000000d0f0b7208 */ /* 0x000fc80000800000 */
[----:B------:R-:W-:Y:S02]  /*17f0*/  FSETP.GEU.AND P2, PT, |R11|, 6.5827683646048100446e-37, PT ;  /* 0x036000000b00780b */ /* 0x000fe40003f4e200 */
[----:B------:R-:W-:-:S08]  /*1800*/  DMUL R12, R2, R10 ;  /* 0x0000000a020c7228 */ /* 0x000fd00000000000 */
[----:B------:R-:W-:-:S08]  /*1810*/  DFMA R14, -R8, R12, R10 ;  /* 0x0000000c080e722b */ /* 0x000fd0000000010a */
[----:B------:R-:W-:-:S10]  /*1820*/  DFMA R2, R2, R14, R12 ;  /* 0x0000000e0202722b */ /* 0x000fd4000000000c */
[----:B------:R-:W-:-:S05]  /*1830*/  FFMA R12, RZ, R9, R3 ;  /* 0x00000009ff0c7223 */ /* 0x000fca0000000003 */
[----:B------:R-:W-:-:S13]  /*1840*/  FSETP.GT.AND P0, PT, |R12|, 1.469367938527859385e-39, PT ;  /* 0x001000000c00780b */ /* 0x000fda0003f04200 */
[----:B------:R-:W-:Y:S05]  /*1850*/  @P0 BRA P2, `(.L_x_23) ;  /* 0x0000000000080947 */ /* 0x000fea0001000000 */
[----:B------:R-:W-:-:S07]  /*1860*/  MOV R14, 0x1880 ;  /* 0x00001880000e7802 */ /* 0x000fce0000000f00 */
[----:B------:R-:W-:Y:S05]  /*1870*/  CALL.REL.NOINC `($__internal_0_$__cuda_sm20_div_rn_f64_full) ;  /* 0x0000000400847944 */ /* 0x000fea0003c00000 */
.L_x_23:
[----:B------:R-:W-:Y:S05]  /*1880*/  BSYNC.RECONVERGENT B0 ;  /* 0x0000000000007941 */ /* 0x000fea0003800200 */
.L_x_22:
[----:B------:R-:W-:Y:S01]  /*1890*/  DMUL R10, R2, R2 ;  /* 0x00000002020a7228 */ /* 0x000fe20000000000 */
[----:B------:R-:W-:Y:S01]  /*18a0*/  IMAD.MOV.U32 R12, RZ, RZ, -0x2449a4b7 ;  /* 0xdbb65b49ff0c7424 */ /* 0x000fe200078e00ff */
[----:B------:R-:W-:Y:S01]  /*18b0*/  UMOV UR6, 0x2a25ff7e ;  /* 0x2a25ff7e00067882 */ /* 0x000fe20000000000 */
[----:B------:R-:W-:Y:S01]  /*18c0*/  IMAD.MOV.U32 R13, RZ, RZ, 0x3f2d3b63 ;  /* 0x3f2d3b63ff0d7424 */ /* 0x000fe200078e00ff */
[----:B------:R-:W-:Y:S01]  /*18d0*/  UMOV UR7, 0x3ef53e1d ;  /* 0x3ef53e1d00077882 */ /* 0x000fe20000000000 */
[----:B------:R-:W-:Y:S01]  /*18e0*/  ISETP.GE.AND P2, PT, R7, RZ, PT ;  /* 0x000000ff0700720c */ /* 0x000fe20003f46270 */
[----:B------:R-:W-:-:S03]  /*18f0*/  DSETP.NEU.AND P3, PT, R8, RZ, PT ;  /* 0x000000ff0800722a */ /* 0x000fc60003f6d000 */
[----:B------:R-:W-:Y:S01]  /*1900*/  DFMA R12, R10, -UR6, R12 ;  /* 0x800000060a0c7c2b */ /* 0x000fe2000800000c */
[----:B------:R-:W-:Y:S01]  /*1910*/  UMOV UR6, 0x8dde082e ;  /* 0x8dde082e00067882 */ /* 0x000fe20000000000 */
[----:B------:R-:W-:Y:S01]  /*1920*/  UMOV UR7, 0x3f531278 ;  /* 0x3f53127800077882 */ /* 0x000fe20000000000 */
[----:B------:R-:W-:-:S05]  /*1930*/  @P1 PLOP3.LUT P0, PT, P2, PT, PT, 0x80, 0x8 ;  /* 0x000000000008181c */ /* 0x000fca000170f070 */
[----:B------:R-:W-:Y:S01]  /*1940*/  DFMA R12, R10, R12, -UR6 ;  /* 0x800000060a0c7e2b */ /* 0x000fe2000800000c */
[----:B------:R-:W-:Y:S01]  /*1950*/  UMOV UR6, 0xc8249315 ;  /* 0xc824931500067882 */ /* 0x000fe20000000000 */
[----:B------:R-:W-:-:S06]  /*1960*/  UMOV UR7, 0x3f6f9690 ;  /* 0x3f6f969000077882 */ /* 0x000fcc0000000000 */
[----:B------:R-:W-:Y:S01]  /*1970*/  DFMA R12, R10, R12, UR6 ;  /* 0x000000060a0c7e2b */ /* 0x000fe2000800000c */
[----:B------:R-:W-:Y:S01]  /*1980*/  UMOV UR6, 0xabc7cf0d ;  /* 0xabc7cf0d00067882 */ /* 0x000fe20000000000 */
[----:B------:R-:W-:-:S06]  /*1990*/  UMOV UR7, 0x3f82cf5a ;  /* 0x3f82cf5a00077882 */ /* 0x000fcc0000000000 */
        /* <DEDUP_REMOVED lines=42> */
[----:B------:R-:W-:-:S08]  /*1c40*/  DFMA R12, R10, R12, -UR6 ;  /* 0x800000060a0c7e2b */ /* 0x000fd0000800000c */
[----:B------:R-:W-:Y:S01]  /*1c50*/  DMUL R12, R10, R12 ;  /* 0x0000000c0a0c7228 */ /* 0x000fe20000000000 */
[----:B------:R-:W-:Y:S02]  /*1c60*/  @P1 IMAD.MOV.U32 R10, RZ, RZ, 0x54442d18 ;  /* 0x54442d18ff0a1424 */ /* 0x000fe400078e00ff */
[----:B------:R-:W-:-:S05]  /*1c70*/  @P1 IMAD.MOV.U32 R11, RZ, RZ, 0x3ff921fb ;  /* 0x3ff921fbff0b1424 */ /* 0x000fca00078e00ff */
[----:B------:R-:W-:Y:S01]  /*1c80*/  DFMA R14, R12, R2, R2 ;  /* 0x000000020c0e722b */ /* 0x000fe20000000002 */
[----:B------:R-:W-:Y:S02]  /*1c90*/  @!P1 IMAD.MOV.U32 R12, RZ, RZ, 0x54442d18 ;  /* 0x54442d18ff0c9424 */ /* 0x000fe400078e00ff */
[----:B------:R-:W-:-:S05]  /*1ca0*/  @!P1 IMAD.MOV.U32 R13, RZ, RZ, 0x400921fb ;  /* 0x400921fbff0d9424 */ /* 0x000fca00078e00ff */
[----:B------:R-:W-:Y:S02]  /*1cb0*/  @P1 DADD R2, -RZ, -R14 ;  /* 0x00000000ff021229 */ /* 0x000fe4000000090e */
[----:B------:R-:W-:Y:S01]  /*1cc0*/  @!P1 DADD R8, -R14, R12 ;  /* 0x000000000e089229 */ /* 0x000fe2000000010c */
[----:B------:R-:W-:-:S07]  /*1cd0*/  @P3 IMAD.MOV.U32 R13, RZ, RZ, 0x4002d97c ;  /* 0x4002d97cff0d3424 */ /* 0x000fce00078e00ff */
[----:B------:R-:W-:Y:S02]  /*1ce0*/  @P1 FSEL R2, R14, R2, !P0 ;  /* 0x000000020e021208 */ /* 0x000fe40004000000 */
[----:B------:R-:W-:Y:S02]  /*1cf0*/  @P1 FSEL R3, R15, R3, !P0 ;  /* 0x000000030f031208 */ /* 0x000fe40004000000 */
[----:B------:R-:W-:-:S04]  /*1d00*/  @!P1 PLOP3.LUT P0, PT, P2, PT, PT, 0x80, 0x8 ;  /* 0x000000000008981c */ /* 0x000fc8000170f070 */
[----:B------:R-:W-:Y:S01]  /*1d10*/  @P1 DADD R2, R2, R10 ;  /* 0x0000000002021229 */ /* 0x000fe2000000000a */
[----:B------:R-:W-:Y:S01]  /*1d20*/  @P3 FSEL R13, R13, 1.8213495016098022461, !P0 ;  /* 0x3fe921fb0d0d3808 */ /* 0x000fe20004000000 */
[----:B------:R-:W-:-:S04]  /*1d30*/  @P3 IMAD.MOV.U32 R11, RZ, RZ, 0x7f3321d2 ;  /* 0x7f3321d2ff0b3424 */ /* 0x000fc800078e00ff */
[----:B------:R-:W-:Y:S02]  /*1d40*/  @!P1 FSEL R2, R8, R14, !P0 ;  /* 0x0000000e08029208 */ /* 0x000fe40004000000 */
[----:B------:R-:W-:Y:S01]  /*1d50*/  @!P1 FSEL R3, R9, R15, !P0 ;  /* 0x0000000f09039208 */ /* 0x000fe20004000000 */
[C-C-:B------:R-:W-:Y:S01]  /*1d60*/  @P3 DSETP.NEU.AND P1, PT, |R6|.reuse, |R4|.reuse, PT ;  /* 0x400000040600322a */ /* 0x140fe20003f2d200 */
[----:B------:R-:W-:Y:S01]  /*1d70*/  @P3 FSEL R11, R11, 3.37028055040000000000e+12, !P0 ;  /* 0x54442d180b0b3808 */ /* 0x000fe20004000000 */
[----:B------:R-:W-:Y:S01]  /*1d80*/  DADD R8, |R6|, |R4| ;  /* 0x0000000006087229 */ /* 0x000fe20000000604 */
[----:B------:R-:W-:-:S03]  /*1d90*/  @!P3 FSEL R7, RZ, 2.1426990032196044922, P0 ;  /* 0x400921fbff07b808 */ /* 0x000fc60000000000 */
[----:B------:R-:W-:Y:S02]  /*1da0*/  @P3 FSEL R4, R11, R2, !P1 ;  /* 0x000000020b043208 */ /* 0x000fe40004800000 */
[----:B------:R-:W-:Y:S02]  /*1db0*/  @P3 FSEL R11, R13, R3, !P1 ;  /* 0x000000030d0b3208 */ /* 0x000fe40004800000 */
[----:B------:R-:W0:Y:S01]  /*1dc0*/  LDC.64 R2, c[0x0][0x3a8] ;  /* 0x0000ea00ff027b82 */ /* 0x000e220000000a00 */
[----:B------:R-:W-:Y:S01]  /*1dd0*/  @!P3 FSEL R6, RZ, 3.37028055040000000000e+12, P0 ;  /* 0x54442d18ff06b808 */ /* 0x000fe20000000000 */
[----:B------:R-:W-:Y:S01]  /*1de0*/  DSETP.NAN.AND P0, PT, R8, R8, PT ;  /* 0x000000080800722a */ /* 0x000fe20003f08000 */
[----:B------:R-:W-:Y:S02]  /*1df0*/  @P3 IMAD.MOV.U32 R7, RZ, RZ, R11 ;  /* 0x000000ffff073224 */ /* 0x000fe400078e000b */
[----:B------:R-:W-:-:S03]  /*1e00*/  @P3 IMAD.MOV.U32 R6, RZ, RZ, R4 ;  /* 0x000000ffff063224 */ /* 0x000fc600078e0004 */
[----:B------:R-:W-:Y:S02]  /*1e10*/  LOP3.LUT R5, R7, 0x80000000, R5, 0xb8, !PT ;  /* 0x8000000007057812 */ /* 0x000fe400078eb805 */
[----:B------:R-:W-:Y:S02]  /*1e20*/  FSEL R6, R8, R6, P0 ;  /* 0x0000000608067208 */ /* 0x000fe40000000000 */
[----:B------:R-:W-:-:S06]  /*1e30*/  FSEL R7, R9, R5, P0 ;  /* 0x0000000509077208 */ /* 0x000fcc0000000000 */
[----:B------:R-:W-:Y:S01]  /*1e40*/  DADD R6, R6, R6 ;  /* 0x0000000006067229 */ /* 0x000fe20000000006 */
[----:B0-----:R-:W-:-:S07]  /*1e50*/  IMAD.WIDE R2, R0, 0x8, R2 ;  /* 0x0000000800027825 */ /* 0x001fce00078e0202 */
[----:B------:R-:W-:-:S07]  /*1e60*/  DMUL R6, R6, 6371 ;  /* 0x40b8e30006067828 */ /* 0x000fce0000000000 */
[----:B------:R-:W-:Y:S01]  /*1e70*/  STG.E.64 desc[UR4][R2.64], R6 ;  /* 0x0000000602007986 */ /* 0x000fe2000c101b04 */
[----:B------:R-:W-:Y:S05]  /*1e80*/  EXIT ;  /* 0x000000000000794d */ /* 0x000fea0003800000 */
        .weak           $__internal_0_$__cuda_sm20_div_rn_f64_full
        .type           $__internal_0_$__cuda_sm20_div_rn_f64_full,@function
        .size           $__internal_0_$__cuda_sm20_div_rn_f64_full,($__internal_1_$__cuda_sm20_dsqrt_rn_f64_mediumpath_v1 - $__internal_0_$__cuda_sm20_div_rn_f64_full)
$__internal_0_$__cuda_sm20_div_rn_f64_full:
[C---:B------:R-:W-:Y:S01]  /*1e90*/  FSETP.GEU.AND P0, PT, |R9|.reuse, 1.469367938527859385e-39, PT ;  /* 0x001000000900780b */ /* 0x040fe20003f0e200 */
[----:B------:R-:W-:Y:S01]  /*1ea0*/  IMAD.MOV.U32 R18, RZ, RZ, 0x1 ;  /* 0x00000001ff127424 */ /* 0x000fe200078e00ff */
[----:B------:R-:W-:Y:S01]  /*1eb0*/  LOP3.LUT R2, R9, 0x800fffff, RZ, 0xc0, !PT ;  /* 0x800fffff09027812 */ /* 0x000fe200078ec0ff */
[----:B------:R-:W-:Y:S01]  /*1ec0*/  BSSY.RECONVERGENT B1, `(.L_x_24) ;  /* 0x0000054000017945 */ /* 0x000fe20003800200 */
[C---:B------:R-:W-:Y:S02]  /*1ed0*/  FSETP.GEU.AND P3, PT, |R11|.reuse, 1.469367938527859385e-39, PT ;  /* 0x001000000b00780b */ /* 0x040fe40003f6e200 */
[----:B------:R-:W-:Y:S01]  /*1ee0*/  LOP3.LUT R3, R2, 0x3ff00000, RZ, 0xfc, !PT ;  /* 0x3ff0000002037812 */ /* 0x000fe200078efcff */
[----:B------:R-:W-:Y:S01]  /*1ef0*/  IMAD.MOV.U32 R2, RZ, RZ, R8 ;  /* 0x000000ffff027224 */ /* 0x000fe200078e0008 */
[----:B------:R-:W-:Y:S02]  /*1f00*/  LOP3.LUT R15, R11, 0x7ff00000, RZ, 0xc0, !PT ;  /* 0x7ff000000b0f7812 */ /* 0x000fe400078ec0ff */
[----:B------:R-:W-:-:S03]  /*1f10*/  LOP3.LUT R24, R9, 0x7ff00000, RZ, 0xc0, !PT ;  /* 0x7ff0000009187812 */ /* 0x000fc600078ec0ff */
[----:B------:R-:W-:Y:S01]  /*1f20*/  @!P0 DMUL R2, R8, 8.98846567431157953865e+307 ;  /* 0x7fe0000008028828 */ /* 0x000fe20000000000 */
[----:B------:R-:W-:-:S03]  /*1f30*/  ISETP.GE.U32.AND P2, PT, R15, R24, PT ;  /* 0x000000180f00720c */ /* 0x000fc60003f46070 */
[----:B------:R-:W-:Y:S01]  /*1f40*/  @!P3 LOP3.LUT R16, R9, 0x7ff00000, RZ, 0xc0, !PT ;  /* 0x7ff000000910b812 */ /* 0x000fe200078ec0ff */
[----:B------:R-:W-:Y:S01]  /*1f50*/  @!P3 IMAD.MOV.U32 R20, RZ, RZ, RZ ;  /* 0x000000ffff14b224 */ /* 0x000fe200078e00ff */
[----:B------:R-:W0:Y:S02]  /*1f60*/  MUFU.RCP64H R19, R3 ;  /* 0x0000000300137308 */ /* 0x000e240000001800 */
[----:B------:R-:W-:Y:S01]  /*1f70*/  @!P3 ISETP.GE.U32.AND P4, PT, R15, R16, PT ;  /* 0x000000100f00b20c */ /* 0x000fe20003f86070 */
[----:B------:R-:W-:Y:S01]  /*1f80*/  IMAD.MOV.U32 R16, RZ, RZ, 0x1ca00000 ;  /* 0x1ca00000ff107424 */ /* 0x000fe200078e00ff */
[----:B------:R-:W-:-:S04]  /*1f90*/  @!P0 LOP3.LUT R24, R3, 0x7ff00000, RZ, 0xc0, !PT ;  /* 0x7ff0000003188812 */ /* 0x000fc800078ec0ff */
[----:B------:R-:W-:Y:S01]  /*1fa0*/  @!P3 SEL R17, R16, 0x63400000, !P4 ;  /* 0x634000001011b807 */ /* 0x000fe20006000000 */
[----:B------:R-:W-:-:S03]  /*1fb0*/  VIADD R25, R24, 0xffffffff ;  /* 0xffffffff18197836 */ /* 0x000fc60000000000 */
[----:B------:R-:W-:-:S04]  /*1fc0*/  @!P3 LOP3.LUT R17, R17, 0x80000000, R11, 0xf8, !PT ;  /* 0x800000001111b812 */ /* 0x000fc800078ef80b */
[----:B------:R-:W-:Y:S01]  /*1fd0*/  @!P3 LOP3.LUT R21, R17, 0x100000, RZ, 0xfc, !PT ;  /* 0x001000001115b812 */ /* 0x000fe200078efcff */
[----:B0-----:R-:W-:Y:S01]  /*1fe0*/  DFMA R12, R18, -R2, 1 ;  /* 0x3ff00000120c742b */ /* 0x001fe20000000802 */
[----:B------:R-:W-:-:S07]  /*1ff0*/  IMAD.MOV.U32 R17, RZ, RZ, R15 ;  /* 0x000000ffff117224 */ /* 0x000fce00078e000f */
[----:B------:R-:W-:-:S08]  /*2000*/  DFMA R12, R12, R12, R12 ;  /* 0x0000000c0c0c722b */ /* 0x000fd0000000000c */
[----:B------:R-:W-:Y:S01]  /*2010*/  DFMA R18, R18, R12, R18 ;  /* 0x0000000c1212722b */ /* 0x000fe20000000012 */
[----:B------:R-:W-:Y:S01]  /*2020*/  SEL R13, R16, 0x63400000, !P2 ;  /* 0x63400000100d7807 */ /* 0x000fe20005000000 */
[----:B------:R-:W-:-:S03]  /*2030*/  IMAD.MOV.U32 R12, RZ, RZ, R10 ;  /* 0x000000ffff0c7224 */ /* 0x000fc600078e000a */
[----:B------:R-:W-:-:S03]  /*2040*/  LOP3.LUT R13, R13, 0x800fffff, R11, 0xf8, !PT ;  /* 0x800fffff0d0d7812 */ /* 0x000fc600078ef80b */
[----:B------:R-:W-:-:S03]  /*2050*/  DFMA R22, R18, -R2, 1 ;  /* 0x3ff000001216742b */ /* 0x000fc60000000802 */
[----:B------:R-:W-:-:S05]  /*2060*/  @!P3 DFMA R12, R12, 2, -R20 ;  /* 0x400000000c0cb82b */ /* 0x000fca0000000814 */
[----:B------:R-:W-:-:S05]  /*2070*/  DFMA R22, R18, R22, R18 ;  /* 0x000000161216722b */ /* 0x000fca0000000012 */
[----:B------:R-:W-:-:S03]  /*2080*/  @!P3 LOP3.LUT R17, R13, 0x7ff00000, RZ, 0xc0, !PT ;  /* 0x7ff000000d11b812 */ /* 0x000fc600078ec0ff */
[----:B------:R-:W-:Y:S02]  /*2090*/  DMUL R18, R22, R12 ;  /* 0x0000000c16127228 */ /* 0x000fe40000000000 */
[----:B------:R-:W-:-:S05]  /*20a0*/  VIADD R20, R17, 0xffffffff ;  /* 0xffffffff11147836 */ /* 0x000fca0000000000 */
[----:B------:R-:W-:Y:S01]  /*20b0*/  ISETP.GT.U32.AND P0, PT, R20, 0x7feffffe, PT ;  /* 0x7feffffe1400780c */ /* 0x000fe20003f04070 */
[----:B------:R-:W-:-:S03]  /*20c0*/  DFMA R20, R18, -R2, R12 ;  /* 0x800000021214722b */ /* 0x000fc6000000000c */
[----:B------:R-:W-:-:S05]  /*20d0*/  ISETP.GT.U32.OR P0, PT, R25, 0x7feffffe, P0 ;  /* 0x7feffffe1900780c */ /* 0x000fca0000704470 */
[----:B------:R-:W-:-:S08]  /*20e0*/  DFMA R20, R22, R20, R18 ;  /* 0x000000141614722b */ /* 0x000fd00000000012 */
[----:B------:R-:W-:Y:S05]  /*20f0*/  @P0 BRA `(.L_x_25) ;  /* 0x00000000006c0947 */ /* 0x000fea0003800000 */
[----:B------:R-:W-:-:S04]  /*2100*/  LOP3.LUT R18, R9, 0x7ff00000, RZ, 0xc0, !PT ;  /* 0x7ff0000009127812 */ /* 0x000fc800078ec0ff */
[CC--:B------:R-:W-:Y:S02]  /*2110*/  VIADDMNMX R10, R15.reuse, -R18.reuse, 0xb9600000, !PT ;  /* 0xb96000000f0a7446 */ /* 0x0c0fe40007800912 */
[----:B------:R-:W-:Y:S02]  /*2120*/  ISETP.GE.U32.AND P0, PT, R15, R18, PT ;  /* 0x000000120f00720c */ /* 0x000fe40003f06070 */
[----:B------:R-:W-:Y:S02]  /*2130*/  VIMNMX R10, PT, PT, R10, 0x46a00000, PT ;  /* 0x46a000000a0a7848 */ /* 0x000fe40003fe0100 */
[----:B------:R-:W-:Y:S01]  /*2140*/  SEL R11, R16, 0x63400000, !P0 ;  /* 0x63400000100b7807 */ /* 0x000fe20004000000 */
[----:B------:R-:W-:-:S04]  /*2150*/  IMAD.MOV.U32 R16, RZ, RZ, RZ ;  /* 0x000000ffff107224 */ /* 0x000fc800078e00ff */
[----:B------:R-:W-:-:S04]  /*2160*/  IMAD.IADD R10, R10, 0x1, -R11 ;  /* 0x000000010a0a7824 */ /* 0x000fc800078e0a0b */
[----:B------:R-:W-:-:S06]  /*2170*/  VIADD R17, R10, 0x7fe00000 ;  /* 0x7fe000000a117836 */ /* 0x000fcc0000000000 */
[----:B------:R-:W-:-:S10]  /*2180*/  DMUL R18, R20, R16 ;  /* 0x0000001014127228 */ /* 0x000fd40000000000 */
[----:B------:R-:W-:-:S13]  /*2190*/  FSETP.GTU.AND P0, PT, |R19|, 1.469367938527859385e-39, PT ;  /* 0x001000001300780b */ /* 0x000fda0003f0c200 */
[----:B------:R-:W-:Y:S05]  /*21a0*/  @P0 BRA `(.L_x_26) ;  /* 0x0000000000940947 */ /* 0x000fea0003800000 */
[----:B------:R-:W-:Y:S01]  /*21b0*/  DFMA R2, R20, -R2, R12 ;  /* 0x800000021402722b */ /* 0x000fe2000000000c */
[----:B------:R-:W-:-:S09]  /*21c0*/  IMAD.MOV.U32 R16, RZ, RZ, RZ ;  /* 0x000000ffff107224 */ /* 0x000fd200078e00ff */
[C---:B------:R-:W-:Y:S02]  /*21d0*/  FSETP.NEU.AND P0, PT, R3.reuse, RZ, PT ;  /* 0x000000ff0300720b */ /* 0x040fe40003f0d000 */
[----:B------:R-:W-:-:S04]  /*21e0*/  LOP3.LUT R11, R3, 0x80000000, R9, 0x48, !PT ;  /* 0x80000000030b7812 */ /* 0x000fc800078e4809 */
[----:B------:R-:W-:-:S07]  /*21f0*/  LOP3.LUT R17, R11, R17, RZ, 0xfc, !PT ;  /* 0x000000110b117212 */ /* 0x000fce00078efcff */
[----:B------:R-:W-:Y:S05]  /*2200*/  @!P0 BRA `(.L_x_26) ;  /* 0x00000000007c8947 */ /* 0x000fea0003800000 */
[----:B------:R-:W-:Y:S01]  /*2210*/  IMAD.MOV R3, RZ, RZ, -R10 ;  /* 0x000000ffff037224 */ /* 0x000fe200078e0a0a */
[----:B------:R-:W-:Y:S01]  /*2220*/  DMUL.RP R16, R20, R16 ;  /* 0x0000001014107228 */ /* 0x000fe20000008000 */
[----:B------:R-:W-:-:S06]  /*2230*/  IMAD.MOV.U32 R2, RZ, RZ, RZ ;  /* 0x000000ffff027224 */ /* 0x000fcc00078e00ff */
[----:B------:R-:W-:-:S03]  /*2240*/  DFMA R2, R18, -R2, R20 ;  /* 0x800000021202722b */ /* 0x000fc60000000014 */
[----:B------:R-:W-:-:S03]  /*2250*/  LOP3.LUT R11, R17, R11, RZ, 0x3c, !PT ;  /* 0x0000000b110b7212 */ /* 0x000fc600078e3cff */
[----:B------:R-:W-:-:S04]  /*2260*/  IADD3 R2, PT, PT, -R10, -0x43300000, RZ ;  /* 0xbcd000000a027810 */ /* 0x000fc80007ffe1ff */
[----:B------:R-:W-:-:S04]  /*2270*/  FSETP.NEU.AND P0, PT, |R3|, R2, PT ;  /* 0x000000020300720b */ /* 0x000fc80003f0d200 */
[----:B------:R-:W-:Y:S02]  /*2280*/  FSEL R18, R16, R18, !P0 ;  /* 0x0000001210127208 */ /* 0x000fe40004000000 */
[----:B------:R-:W-:Y:S01]  /*2290*/  FSEL R19, R11, R19, !P0 ;  /* 0x000000130b137208 */ /* 0x000fe20004000000 */
[----:B------:R-:W-:Y:S06]  /*22a0*/  BRA `(.L_x_26) ;  /* 0x0000000000547947 */ /* 0x000fec0003800000 */
.L_x_25:
[----:B------:R-:W-:-:S14]  /*22b0*/  DSETP.NAN.AND P0, PT, R10, R10, PT ;  /* 0x0000000a0a00722a */ /* 0x000fdc0003f08000 */
[----:B------:R-:W-:Y:S05]  /*22c0*/  @P0 BRA `(.L_x_27) ;  /* 0x0000000000440947 */ /* 0x000fea0003800000 */
[----:B------:R-:W-:-:S14]  /*22d0*/  DSETP.NAN.AND P0, PT, R8, R8, PT ;  /* 0x000000080800722a */ /* 0x000fdc0003f08000 */
[----:B------:R-:W-:Y:S05]  /*22e0*/  @P0 BRA `(.L_x_28) ;  /* 0x0000000000300947 */ /* 0x000fea0003800000 */
[----:B------:R-:W-:Y:S01]  /*22f0*/  ISETP.NE.AND P0, PT, R17, R24, PT ;  /* 0x000000181100720c */ /* 0x000fe20003f05270 */
[----:B------:R-:W-:Y:S02]  /*2300*/  IMAD.MOV.U32 R18, RZ, RZ, 0x0 ;  /* 0x00000000ff127424 */ /* 0x000fe400078e00ff */
[----:B------:R-:W-:-:S10]  /*2310*/  IMAD.MOV.U32 R19, RZ, RZ, -0x80000 ;  /* 0xfff80000ff137424 */ /* 0x000fd400078e00ff */
[----:B------:R-:W-:Y:S05]  /*2320*/  @!P0 BRA `(.L_x_26) ;  /* 0x0000000000348947 */ /* 0x000fea0003800000 */
[----:B------:R-:W-:Y:S02]  /*2330*/  ISETP.NE.AND P0, PT, R17, 0x7ff00000, PT ;  /* 0x7ff000001100780c */ /* 0x000fe40003f05270 */
[----:B------:R-:W-:Y:S02]  /*2340*/  LOP3.LUT R19, R11, 0x80000000, R9, 0x48, !PT ;  /* 0x800000000b137812 */ /* 0x000fe400078e4809 */
[----:B------:R-:W-:-:S13]  /*2350*/  ISETP.EQ.OR P0, PT, R24, RZ, !P0 ;  /* 0x000000ff1800720c */ /* 0x000fda0004702670 */
[----:B------:R-:W-:Y:S01]  /*2360*/  @P0 LOP3.LUT R2, R19, 0x7ff00000, RZ, 0xfc, !PT ;  /* 0x7ff0000013020812 */ /* 0x000fe200078efcff */
[----:B------:R-:W-:Y:S02]  /*2370*/  @!P0 IMAD.MOV.U32 R18, RZ, RZ, RZ ;  /* 0x000000ffff128224 */ /* 0x000fe400078e00ff */
[----:B------:R-:W-:Y:S02]  /*2380*/  @P0 IMAD.MOV.U32 R18, RZ, RZ, RZ ;  /* 0x000000ffff120224 */ /* 0x000fe400078e00ff */
[----:B------:R-:W-:Y:S01]  /*2390*/  @P0 IMAD.MOV.U32 R19, RZ, RZ, R2 ;  /* 0x000000ffff130224 */ /* 0x000fe200078e0002 */
[----:B------:R-:W-:Y:S06]  /*23a0*/  BRA `(.L_x_26) ;  /* 0x0000000000147947 */ /* 0x000fec0003800000 */
.L_x_28:
[----:B------:R-:W-:Y:S01]  /*23b0*/  LOP3.LUT R19, R9, 0x80000, RZ, 0xfc, !PT ;  /* 0x0008000009137812 */ /* 0x000fe200078efcff */
[----:B------:R-:W-:Y:S01]  /*23c0*/  IMAD.MOV.U32 R18, RZ, RZ, R8 ;  /* 0x000000ffff127224 */ /* 0x000fe200078e0008 */
[----:B------:R-:W-:Y:S06]  /*23d0*/  BRA `(.L_x_26) ;  /* 0x0000000000087947 */ /* 0x000fec0003800000 */
.L_x_27:
[----:B------:R-:W-:Y:S01]  /*23e0*/  LOP3.LUT R19, R11, 0x80000, RZ, 0xfc, !PT ;  /* 0x000800000b137812 */ /* 0x000fe200078efcff */
[----:B------:R-:W-:-:S07]  /*23f0*/  IMAD.MOV.U32 R18, RZ, RZ, R10 ;  /* 0x000000ffff127224 */ /* 0x000fce00078e000a */
.L_x_26:
[----:B------:R-:W-:Y:S05]  /*2400*/  BSYNC.RECONVERGENT B1 ;  /* 0x0000000000017941 */ /* 0x000fea0003800200 */
.L_x_24:
[----:B------:R-:W-:Y:S02]  /*2410*/  IMAD.MOV.U32 R15, RZ, RZ, 0x0 ;  /* 0x00000000ff0f7424 */ /* 0x000fe400078e00ff */
[----:B------:R-:W-:Y:S02]  /*2420*/  IMAD.MOV.U32 R2, RZ, RZ, R18 ;  /* 0x000000ffff027224 */ /* 0x000fe400078e0012 */
[----:B------:R-:W-:Y:S01]  /*2430*/  IMAD.MOV.U32 R3, RZ, RZ, R19 ;  /* 0x000000ffff037224 */ /* 0x000fe200078e0013 */
[----:B------:R-:W-:Y:S06]  /*2440*/  RET.REL.NODEC R14 `(_Z25haversine_distance_kerneliPKdS0_S0_S0_Pd) ;  /* 0xffffffd80eec7950 */ /* 0x000fec0003c3ffff */
        .weak           $__internal_1_$__cuda_sm20_dsqrt_rn_f64_mediumpath_v1
        .type           $__internal_1_$__cuda_sm20_dsqrt_rn_f64_mediumpath_v1,@function
        .size           $__internal_1_$__cuda_sm20_dsqrt_rn_f64_mediumpath_v1,($_Z25haversine_distance_kerneliPKdS0_S0_S0_Pd$__internal_accurate_pow - $__internal_1_$__cuda_sm20_dsqrt_rn_f64_mediumpath_v1)
$__internal_1_$__cuda_sm20_dsqrt_rn_f64_mediumpath_v1:
[----:B------:R-:W-:Y:S01]  /*2450*/  ISETP.GE.U32.AND P0, PT, R13, -0x3400000, PT ;  /* 0xfcc000000d00780c */ /* 0x000fe20003f06070 */
[----:B------:R-:W-:Y:S01]  /*2460*/  BSSY.RECONVERGENT B1, `(.L_x_29) ;  /* 0x0000027000017945 */ /* 0x000fe20003800200 */
[----:B------:R-:W-:Y:S02]  /*2470*/  IMAD.MOV.U32 R15, RZ, RZ, R11 ;  /* 0x000000ffff0f7224 */ /* 0x000fe400078e000b */
[----:B------:R-:W-:Y:S02]  /*2480*/  IMAD.MOV.U32 R14, RZ, RZ, R7 ;  /* 0x000000ffff0e7224 */ /* 0x000fe400078e0007 */
[----:B------:R-:W-:Y:S02]  /*2490*/  IMAD.MOV.U32 R13, RZ, RZ, R17 ;  /* 0x000000ffff0d7224 */ /* 0x000fe400078e0011 */
[----:B------:R-:W-:-:S05]  /*24a0*/  IMAD.MOV.U32 R11, RZ, RZ, R19 ;  /* 0x000000ffff0b7224 */ /* 0x000fca00078e0013 */
[----:B------:R-:W-:Y:S05]  /*24b0*/  @!P0 BRA `(.L_x_30) ;  /* 0x0000000000208947 */ /* 0x000fea0003800000 */
[----:B------:R-:W-:-:S10]  /*24c0*/  DFMA.RM R8, R12, R8, R10 ;  /* 0x000000080c08722b */ /* 0x000fd4000000400a */
[----:B------:R-:W-:-:S05]  /*24d0*/  IADD3 R10, P0, PT, R8, 0x1, RZ ;  /* 0x00000001080a7810 */ /* 0x000fca0007f1e0ff */
[----:B------:R-:W-:-:S06]  /*24e0*/  IMAD.X R11, RZ, RZ, R9, P0 ;  /* 0x000000ffff0b7224 */ /* 0x000fcc00000e0609 */
[----:B------:R-:W-:-:S08]  /*24f0*/  DFMA.RP R14, -R8, R10, R14 ;  /* 0x0000000a080e722b */ /* 0x000fd0000000810e */
[----:B------:R-:W-:-:S06]  /*2500*/  DSETP.GT.AND P0, PT, R14, RZ, PT ;  /* 0x000000ff0e00722a */ /* 0x000fcc0003f04000 */
[----:B------:R-:W-:Y:S02]  /*2510*/  FSEL R8, R10, R8, P0 ;  /* 0x000000080a087208 */ /* 0x000fe40000000000 */
[----:B------:R-:W-:Y:S01]  /*2520*/  FSEL R9, R11, R9, P0 ;  /* 0x000000090b097208 */ /* 0x000fe20000000000 */
[----:B------:R-:W-:Y:S06]  /*2530*/  BRA `(.L_x_31) ;  /* 0x0000000000647947 */ /* 0x000fec0003800000 */
.L_x_30:
[----:B------:R-:W-:-:S14]  /*2540*/  DSETP.NE.AND P0, PT, R14, RZ, PT ;  /* 0x000000ff0e00722a */ /* 0x000fdc0003f05000 */
[----:B------:R-:W-:Y:S05]  /*2550*/  @!P0 BRA `(.L_x_32) ;  /* 0x0000000000588947 */ /* 0x000fea0003800000 */
[----:B------:R-:W-:-:S13]  /*2560*/  ISETP.GE.AND P0, PT, R15, RZ, PT ;  /* 0x000000ff0f00720c */ /* 0x000fda0003f06270 */
[----:B------:R-:W-:Y:S02]  /*2570*/  @!P0 IMAD.MOV.U32 R8, RZ, RZ, 0x0 ;  /* 0x00000000ff088424 */ /* 0x000fe400078e00ff */
[----:B------:R-:W-:Y:S01]  /*2580*/  @!P0 IMAD.MOV.U32 R9, RZ, RZ, -0x80000 ;  /* 0xfff80000ff098424 */ /* 0x000fe200078e00ff */
[----:B------:R-:W-:Y:S06]  /*2590*/  @!P0 BRA `(.L_x_31) ;  /* 0x00000000004c8947 */ /* 0x000fec0003800000 */
[----:B------:R-:W-:-:S13]  /*25a0*/  ISETP.GT.AND P0, PT, R15, 0x7fefffff, PT ;  /* 0x7fefffff0f00780c */ /* 0x000fda0003f04270 */
[----:B------:R-:W-:Y:S05]  /*25b0*/  @P0 BRA `(.L_x_32) ;  /* 0x0000000000400947 */ /* 0x000fea0003800000 */
[----:B------:R-:W-:Y:S01]  /*25c0*/  DMUL R14, R14, 8.11296384146066816958e+31 ;  /* 0x469000000e0e7828 */ /* 0x000fe20000000000 */
[----:B------:R-:W-:Y:S02]  /*25d0*/  IMAD.MOV.U32 R8, RZ, RZ, RZ ;  /* 0x000000ffff087224 */ /* 0x000fe400078e00ff */
[----:B------:R-:W-:Y:S02]  /*25e0*/  IMAD.MOV.U32 R12, RZ, RZ, 0x0 ;  /* 0x00000000ff0c7424 */ /* 0x000fe400078e00ff */
[----:B------:R-:W-:Y:S01]  /*25f0*/  IMAD.MOV.U32 R13, RZ, RZ, 0x3fd80000 ;  /* 0x3fd80000ff0d7424 */ /* 0x000fe200078e00ff */
[----:B------:R-:W0:Y:S02]  /*2600*/  MUFU.RSQ64H R9, R15 ;  /* 0x0000000f00097308 */ /* 0x000e240000001c00 */
[----:B0-----:R-:W-:-:S08]  /*2610*/  DMUL R10, R8, R8 ;  /* 0x00000008080a7228 */ /* 0x001fd00000000000 */
[----:B------:R-:W-:-:S08]  /*2620*/  DFMA R10, R14, -R10, 1 ;  /* 0x3ff000000e0a742b */ /* 0x000fd0000000080a */
[----:B------:R-:W-:Y:S02]  /*2630*/  DFMA R12, R10, R12, 0.5 ;  /* 0x3fe000000a0c742b */ /* 0x000fe4000000000c */
[----:B------:R-:W-:-:S08]  /*2640*/  DMUL R10, R8, R10 ;  /* 0x0000000a080a7228 */ /* 0x000fd00000000000 */
[----:B------:R-:W-:-:S08]  /*2650*/  DFMA R10, R12, R10, R8 ;  /* 0x0000000a0c0a722b */ /* 0x000fd00000000008 */
[----:B------:R-:W-:Y:S02]  /*2660*/  DMUL R8, R14, R10 ;  /* 0x0000000a0e087228 */ /* 0x000fe40000000000 */
[----:B------:R-:W-:-:S06]  /*2670*/  VIADD R11, R11, 0xfff00000 ;  /* 0xfff000000b0b7836 */ /* 0x000fcc0000000000 */
[----:B------:R-:W-:-:S08]  /*2680*/  DFMA R12, R8, -R8, R14 ;  /* 0x80000008080c722b */ /* 0x000fd0000000000e */
[----:B------:R-:W-:-:S10]  /*2690*/  DFMA R8, R10, R12, R8 ;  /* 0x0000000c0a08722b */ /* 0x000fd40000000008 */
[----:B------:R-:W-:Y:S01]  /*26a0*/  VIADD R9, R9, 0xfcb00000 ;  /* 0xfcb0000009097836 */ /* 0x000fe20000000000 */
[----:B------:R-:W-:Y:S06]  /*26b0*/  BRA `(.L_x_31) ;  /* 0x0000000000047947 */ /* 0x000fec0003800000 */
.L_x_32:
[----:B------:R-:W-:-:S11]  /*26c0*/  DADD R8, R14, R14 ;  /* 0x000000000e087229 */ /* 0x000fd6000000000e */
.L_x_31:
[----:B------:R-:W-:Y:S05]  /*26d0*/  BSYNC.RECONVERGENT B1 ;  /* 0x0000000000017941 */ /* 0x000fea0003800200 */
.L_x_29:
[----:B------:R-:W-:-:S04]  /*26e0*/  IMAD.MOV.U32 R7, RZ, RZ, 0x0 ;  /* 0x00000000ff077424 */ /* 0x000fc800078e00ff */
[----:B------:R-:W-:Y:S05]  /*26f0*/  RET.REL.NODEC R6 `(_Z25haversine_distance_kerneliPKdS0_S0_S0_Pd) ;  /* 0xffffffd806407950 */ /* 0x000fea0003c3ffff */
        .type           $_Z25haversine_distance_kerneliPKdS0_S0_S0_Pd$__internal_accurate_pow,@function
        .size           $_Z25haversine_distance_kerneliPKdS0_S0_S0_Pd$__internal_accurate_pow,($_Z25haversine_distance_kerneliPKdS0_S0_S0_Pd$__internal_trig_reduction_slowpathd - $_Z25haversine_distance_kerneliPKdS0_S0_S0_Pd$__internal_accurate_pow)
$_Z25haversine_distance_kerneliPKdS0_S0_S0_Pd$__internal_accurate_pow:
[----:B------:R-:W-:Y:S01]  /*2700*/  ISETP.GT.U32.AND P0, PT, R27, 0xfffff, PT ;  /* 0x000fffff1b00780c */ /* 0x000fe20003f04070 */
[----:B------:R-:W-:Y:S01]  /*2710*/  IMAD.MOV.U32 R8, RZ, RZ, R10 ;  /* 0x000000ffff087224 */ /* 0x000fe200078e000a */
[----:B------:R-:W-:Y:S01]  /*2720*/  UMOV UR6, 0x7d2cafe2 ;  /* 0x7d2cafe200067882 */ /* 0x000fe20000000000 */
[----:B------:R-:W-:Y:S01]  /*2730*/  IMAD.MOV.U32 R9, RZ, RZ, R27 ;  /* 0x000000ffff097224 */ /* 0x000fe200078e001b */
[----:B------:R-:W-:Y:S01]  /*2740*/  UMOV UR7, 0x3eb0f5ff ;  /* 0x3eb0f5ff00077882 */ /* 0x000fe20000000000 */
[----:B------:R-:W-:Y:S01]  /*2750*/  IMAD.MOV.U32 R14, RZ, RZ, RZ ;  /* 0x000000ffff0e7224 */ /* 0x000fe200078e00ff */
[----:B------:R-:W-:Y:S01]  /*2760*/  UMOV UR8, 0x3b39803f ;  /* 0x3b39803f00087882 */ /* 0x000fe20000000000 */
[----:B------:R-:W-:Y:S01]  /*2770*/  IMAD.MOV.U32 R12, RZ, RZ, 0x41ad3b5a ;  /* 0x41ad3b5aff0c7424 */ /* 0x000fe200078e00ff */
[----:B------:R-:W-:Y:S01]  /*2780*/  UMOV UR9, 0x3c7abc9e ;  /* 0x3c7abc9e00097882 */ /* 0x000fe20000000000 */
[----:B------:R-:W-:-:S04]  /*2790*/  IMAD.MOV.U32 R13, RZ, RZ, 0x3ed0f5d2 ;  /* 0x3ed0f5d2ff0d7424 */ /* 0x000fc800078e00ff */
[----:B------:R-:W-:Y:S01]  /*27a0*/  @!P0 DMUL R22, R8, 1.80143985094819840000e+16 ;  /* 0x4350000008168828 */ /* 0x000fe20000000000 */
[--C-:B------:R-:W-:Y:S01]  /*27b0*/  IMAD.MOV.U32 R8, RZ, RZ, R27.reuse ;  /* 0x000000ffff087224 */ /* 0x100fe200078e001b */
[----:B------:R-:W-:-:S08]  /*27c0*/  SHF.R.U32.HI R27, RZ, 0x14, R27 ;  /* 0x00000014ff1b7819 */ /* 0x000fd0000001161b */
[----:B------:R-:W-:Y:S01]  /*27d0*/  @!P0 IMAD.MOV.U32 R8, RZ, RZ, R23 ;  /* 0x000000ffff088224 */ /* 0x000fe200078e0017 */
[----:B------:R-:W-:Y:S01]  /*27e0*/  @!P0 LEA.HI R27, R23, 0xffffffca, RZ, 0xc ;  /* 0xffffffca171b8811 */ /* 0x000fe200078f60ff */
[----:B------:R-:W-:-:S03]  /*27f0*/  @!P0 IMAD.MOV.U32 R10, RZ, RZ, R22 ;  /* 0x000000ffff0a8224 */ /* 0x000fc600078e0016 */
[----:B------:R-:W-:-:S04]  /*2800*/  LOP3.LUT R8, R8, 0x800fffff, RZ, 0xc0, !PT ;  /* 0x800fffff08087812 */ /* 0x000fc800078ec0ff */
[----:B------:R-:W-:-:S04]  /*2810*/  LOP3.LUT R11, R8, 0x3ff00000, RZ, 0xfc, !PT ;  /* 0x3ff00000080b7812 */ /* 0x000fc800078efcff */
[----:B------:R-:W-:-:S13]  /*2820*/  ISETP.GE.U32.AND P1, PT, R11, 0x3ff6a09f, PT ;  /* 0x3ff6a09f0b00780c */ /* 0x000fda0003f26070 */
[----:B------:R-:W-:-:S04]  /*2830*/  @P1 VIADD R9, R11, 0xfff00000 ;  /* 0xfff000000b091836 */ /* 0x000fc80000000000 */
[----:B------:R-:W-:-:S06]  /*2840*/  @P1 IMAD.MOV.U32 R11, RZ, RZ, R9 ;  /* 0x000000ffff0b1224 */ /* 0x000fcc00078e0009 */
[C---:B------:R-:W-:Y:S02]  /*2850*/  DADD R16, R10.reuse, 1 ;  /* 0x3ff000000a107429 */ /* 0x040fe40000000000 */
[----:B------:R-:W-:-:S04]  /*2860*/  DADD R10, R10, -1 ;  /* 0xbff000000a0a7429 */ /* 0x000fc80000000000 */
[----:B------:R-:W0:Y:S02]  /*2870*/  MUFU.RCP64H R15, R17 ;  /* 0x00000011000f7308 */ /* 0x000e240000001800 */
[----:B0-----:R-:W-:-:S08]  /*2880*/  DFMA R8, -R16, R14, 1 ;  /* 0x3ff000001008742b */ /* 0x001fd0000000010e */
[----:B------:R-:W-:-:S08]  /*2890*/  DFMA R8, R8, R8, R8 ;  /* 0x000000080808722b */ /* 0x000fd00000000008 */
[----:B------:R-:W-:-:S08]  /*28a0*/  DFMA R14, R14, R8, R14 ;  /* 0x000000080e0e722b */ /* 0x000fd0000000000e */
[----:B------:R-:W-:-:S08]  /*28b0*/  DMUL R8, R10, R14 ;  /* 0x0000000e0a087228 */ /* 0x000fd00000000000 */
[----:B------:R-:W-:-:S08]  /*28c0*/  DFMA R8, R10, R14, R8 ;  /* 0x0000000e0a08722b */ /* 0x000fd00000000008 */
[----:B------:R-:W-:-:S08]  /*28d0*/  DMUL R24, R8, R8 ;  /* 0x0000000808187228 */ /* 0x000fd00000000000 */
[----:B------:R-:W-:Y:S01]  /*28e0*/  DFMA R12, R24, UR6, R12 ;  /* 0x00000006180c7c2b */ /* 0x000fe2000800000c */
[----:B------:R-:W-:Y:S01]  /*28f0*/  UMOV UR6, 0x75488a3f ;  /* 0x75488a3f00067882 */ /* 0x000fe20000000000 */
[----:B------:R-:W-:-:S06]  /*2900*/  UMOV UR7, 0x3ef3b20a ;  /* 0x3ef3b20a00077882 */ /* 0x000fcc0000000000 */
[----:B------:R-:W-:Y:S01]  /*2910*/  DFMA R18, R24, R12, UR6 ;  /* 0x0000000618127e2b */ /* 0x000fe2000800000c */
[----:B------:R-:W-:Y:S01]  /*2920*/  UMOV UR6, 0xe4faecd5 ;  /* 0xe4faecd500067882 */ /* 0x000fe20000000000 */
[----:B------:R-:W-:Y:S01]  /*2930*/  UMOV UR7, 0x3f1745cd ;  /* 0x3f1745cd00077882 */ /* 0x000fe20000000000 */
[----:B------:R-:W-:-:S05]  /*2940*/  DADD R12, R10, -R8 ;  /* 0x000000000a0c7229 */ /* 0x000fca0000000808 */
[----:B------:R-:W-:Y:S01]  /*2950*/  DFMA R18, R24, R18, UR6 ;  /* 0x0000000618127e2b */ /* 0x000fe20008000012 */
[----:B------:R-:W-:Y:S01]  /*2960*/  UMOV UR6, 0x258a578b ;  /* 0x258a578b00067882 */ /* 0x000fe20000000000 */
[----:B------:R-:W-:Y:S01]  /*2970*/  UMOV UR7, 0x3f3c71c7 ;  /* 0x3f3c71c700077882 */ /* 0x000fe20000000000 */
[----:B------:R-:W-:-:S05]  /*2980*/  DADD R12, R12, R12 ;  /* 0x000000000c0c7229 */ /* 0x000fca000000000c */
[----:B------:R-:W-:Y:S01]  /*2990*/  DFMA R18, R24, R18, UR6 ;  /* 0x0000000618127e2b */ /* 0x000fe20008000012 */
[----:B------:R-:W-:Y:S01]  /*29a0*/  UMOV UR6, 0x9242b910 ;  /* 0x9242b91000067882 */ /* 0x000fe20000000000 */
[----:B------:R-:W-:Y:S01]  /*29b0*/  UMOV UR7, 0x3f624924 ;  /* 0x3f62492400077882 */ /* 0x000fe20000000000 */
[----:B------:R-:W-:-:S05]  /*29c0*/  DFMA R12, R10, -R8, R12 ;  /* 0x800000080a0c722b */ /* 0x000fca000000000c */
[----:B------:R-:W-:Y:S01]  /*29d0*/  DFMA R18, R24, R18, UR6 ;  /* 0x0000000618127e2b */ /* 0x000fe20008000012 */
[----:B------:R-:W-:Y:S01]  /*29e0*/  UMOV UR6, 0x99999dfb ;  /* 0x99999dfb00067882 */ /* 0x000fe20000000000 */
[----:B------:R-:W-:Y:S01]  /*29f0*/  UMOV UR7, 0x3f899999 ;  /* 0x3f89999900077882 */ /* 0x000fe20000000000 */
[----:B------:R-:W-:Y:S02]  /*2a00*/  DMUL R12, R14, R12 ;  /* 0x0000000c0e0c7228 */ /* 0x000fe40000000000 */
[----:B------:R-:W-:-:S03]  /*2a10*/  DMUL R14, R8, R8 ;  /* 0x00000008080e7228 */ /* 0x000fc60000000000 */
[----:B------:R-:W-:Y:S01]  /*2a20*/  DFMA R18, R24, R18, UR6 ;  /* 0x0000000618127e2b */ /* 0x000fe20008000012 */
[----:B------:R-:W-:Y:S01]  /*2a30*/  UMOV UR6, 0x55555555 ;  /* 0x5555555500067882 */ /* 0x000fe20000000000 */
[----:B------:R-:W-:-:S03]  /*2a40*/  UMOV UR7, 0x3fb55555 ;  /* 0x3fb5555500077882 */ /* 0x000fc60000000000 */
[----:B------:R-:W-:Y:S02]  /*2a50*/  VIADD R23, R13, 0x100000 ;  /* 0x001000000d177836 */ /* 0x000fe40000000000 */
[----:B------:R-:W-:Y:S01]  /*2a60*/  IMAD.MOV.U32 R22, RZ, RZ, R12 ;  /* 0x000000ffff167224 */ /* 0x000fe200078e000c */
[----:B------:R-:W-:-:S08]  /*2a70*/  DFMA R10, R24, R18, UR6 ;  /* 0x00000006180a7e2b */ /* 0x000fd00008000012 */
[----:B------:R-:W-:Y:S01]  /*2a80*/  DADD R16, -R10, UR6 ;  /* 0x000000060a107e29 */ /* 0x000fe20008000100 */
[----:B------:R-:W-:Y:S01]  /*2a90*/  UMOV UR6, 0xb9e7b0 ;  /* 0x00b9e7b000067882 */ /* 0x000fe20000000000 */
[----:B------:R-:W-:-:S06]  /*2aa0*/  UMOV UR7, 0x3c46a4cb ;  /* 0x3c46a4cb00077882 */ /* 0x000fcc0000000000 */
[----:B------:R-:W-:Y:S02]  /*2ab0*/  DFMA R16, R24, R18, R16 ;  /* 0x000000121810722b */ /* 0x000fe40000000010 */
[C---:B------:R-:W-:Y:S02]  /*2ac0*/  DFMA R18, R8.reuse, R8, -R14 ;  /* 0x000000080812722b */ /* 0x040fe4000000080e */
[----:B------:R-:W-:-:S06]  /*2ad0*/  DMUL R24, R8, R14 ;  /* 0x0000000e08187228 */ /* 0x000fcc0000000000 */
[----:B------:R-:W-:Y:S02]  /*2ae0*/  DFMA R18, R8, R22, R18 ;  /* 0x000000160812722b */ /* 0x000fe40000000012 */
[----:B------:R-:W-:Y:S01]  /*2af0*/  DADD R22, R16, -UR6 ;  /* 0x8000000610167e29 */ /* 0x000fe20008000000 */
[----:B------:R-:W-:Y:S01]  /*2b00*/  UMOV UR6, 0x80000000 ;  /* 0x8000000000067882 */ /* 0x000fe20000000000 */
[----:B------:R-:W-:Y:S01]  /*2b10*/  DFMA R16, R8, R14, -R24 ;  /* 0x0000000e0810722b */ /* 0x000fe20000000818 */
[----:B------:R-:W-:-:S07]  /*2b20*/  UMOV UR7, 0x43300000 ;  /* 0x4330000000077882 */ /* 0x000fce0000000000 */
[----:B------:R-:W-:Y:S02]  /*2b30*/  DFMA R16, R12, R14, R16 ;  /* 0x0000000e0c10722b */ /* 0x000fe40000000010 */
[----:B------:R-:W-:-:S06]  /*2b40*/  DADD R14, R10, R22 ;  /* 0x000000000a0e7229 */ /* 0x000fcc0000000016 */
[----:B------:R-:W-:Y:S02]  /*2b50*/  DFMA R16, R8, R18, R16 ;  /* 0x000000120810722b */ /* 0x000fe40000000010 */
[----:B------:R-:W-:Y:S02]  /*2b60*/  DADD R18, R10, -R14 ;  /* 0x000000000a127229 */ /* 0x000fe4000000080e */
[----:B------:R-:W-:-:S06]  /*2b70*/  DMUL R10, R14, R24 ;  /* 0x000000180e0a7228 */ /* 0x000fcc0000000000 */
[----:B------:R-:W-:Y:S02]  /*2b80*/  DADD R22, R22, R18 ;  /* 0x0000000016167229 */ /* 0x000fe40000000012 */
[----:B------:R-:W-:-:S08]  /*2b90*/  DFMA R18, R14, R24, -R10 ;  /* 0x000000180e12722b */ /* 0x000fd0000000080a */
[----:B------:R-:W-:-:S08]  /*2ba0*/  DFMA R16, R14, R16, R18 ;  /* 0x000000100e10722b */ /* 0x000fd00000000012 */
[----:B------:R-:W-:-:S08]  /*2bb0*/  DFMA R22, R22, R24, R16 ;  /* 0x000000181616722b */ /* 0x000fd00000000010 */
[----:B------:R-:W-:-:S08]  /*2bc0*/  DADD R16, R10, R22 ;  /* 0x000000000a107229 */ /* 0x000fd00000000016 */
[--C-:B------:R-:W-:Y:S02]  /*2bd0*/  DADD R14, R8, R16.reuse ;  /* 0x00000000080e7229 */ /* 0x100fe40000000010 */
[----:B------:R-:W-:-:S06]  /*2be0*/  DADD R10, R10, -R16 ;  /* 0x000000000a0a7229 */ /* 0x000fcc0000000810 */
[----:B------:R-:W-:Y:S02]  /*2bf0*/  DADD R8, R8, -R14 ;  /* 0x0000000008087229 */ /* 0x000fe4000000080e */
[----:B------:R-:W-:-:S06]  /*2c00*/  DADD R10, R22, R10 ;  /* 0x00000000160a7229 */ /* 0x000fcc000000000a */
[----:B------:R-:W-:-:S08]  /*2c10*/  DADD R8, R16, R8 ;  /* 0x0000000010087229 */ /* 0x000fd00000000008 */
[----:B------:R-:W-:Y:S01]  /*2c20*/  DADD R8, R10, R8 ;  /* 0x000000000a087229 */ /* 0x000fe20000000008 */
[C---:B------:R-:W-:Y:S02]  /*2c30*/  VIADD R10, R27.reuse, 0xfffffc01 ;  /* 0xfffffc011b0a7836 */ /* 0x040fe40000000000 */
[----:B------:R-:W-:Y:S02]  /*2c40*/  @P1 VIADD R10, R27, 0xfffffc02 ;  /* 0xfffffc021b0a1836 */ /* 0x000fe40000000000 */
[----:B------:R-:W-:-:S03]  /*2c50*/  IMAD.MOV.U32 R11, RZ, RZ, 0x43300000 ;  /* 0x43300000ff0b7424 */ /* 0x000fc600078e00ff */
[----:B------:R-:W-:Y:S01]  /*2c60*/  DADD R16, R12, R8 ;  /* 0x000000000c107229 */ /* 0x000fe20000000008 */
[----:B------:R-:W-:-:S06]  /*2c70*/  LOP3.LUT R10, R10, 0x80000000, RZ, 0x3c, !PT ;  /* 0x800000000a0a7812 */ /* 0x000fcc00078e3cff */
[----:B------:R-:W-:Y:S01]  /*2c80*/  DADD R10, R10, -UR6 ;  /* 0x800000060a0a7e29 */ /* 0x000fe20008000000 */
[----:B------:R-:W-:Y:S01]  /*2c90*/  UMOV UR6, 0xfefa39ef ;  /* 0xfefa39ef00067882 */ /* 0x000fe20000000000 */
[----:B------:R-:W-:Y:S01]  /*2ca0*/  DADD R12, R14, R16 ;  /* 0x000000000e0c7229 */ /* 0x000fe20000000010 */
[----:B------:R-:W-:-:S07]  /*2cb0*/  UMOV UR7, 0x3fe62e42 ;  /* 0x3fe62e4200077882 */ /* 0x000fce0000000000 */
[--C-:B------:R-:W-:Y:S02]  /*2cc0*/  DFMA R8, R10, UR6, R12.reuse ;  /* 0x000000060a087c2b */ /* 0x100fe4000800000c */
[----:B------:R-:W-:-:S06]  /*2cd0*/  DADD R18, R14, -R12 ;  /* 0x000000000e127229 */ /* 0x000fcc000000080c */
[----:B------:R-:W-:Y:S02]  /*2ce0*/  DFMA R14, R10, -UR6, R8 ;  /* 0x800000060a0e7c2b */ /* 0x000fe40008000008 */
[----:B------:R-:W-:-:S06]  /*2cf0*/  DADD R18, R16, R18 ;  /* 0x0000000010127229 */ /* 0x000fcc0000000012 */
[----:B------:R-:W-:-:S08]  /*2d00*/  DADD R14, -R12, R14 ;  /* 0x000000000c0e7229 */ /* 0x000fd0000000010e */
[----:B------:R-:W-:-:S08]  /*2d10*/  DADD R14, R18, -R14 ;  /* 0x00000000120e7229 */ /* 0x000fd0000000080e */
[----:B------:R-:W-:-:S08]  /*2d20*/  DFMA R14, R10, UR8, R14 ;  /* 0x000000080a0e7c2b */ /* 0x000fd0000800000e */
[----:B------:R-:W-:-:S08]  /*2d30*/  DADD R10, R8, R14 ;  /* 0x00000000080a7229 */ /* 0x000fd0000000000e */
[----:B------:R-:W-:Y:S02]  /*2d40*/  DADD R8, R8, -R10 ;  /* 0x0000000008087229 */ /* 0x000fe4000000080a */
[----:B------:R-:W-:-:S06]  /*2d50*/  DMUL R18, R10, 2 ;  /* 0x400000000a127828 */ /* 0x000fcc0000000000 */
[----:B------:R-:W-:Y:S02]  /*2d60*/  DADD R8, R14, R8 ;  /* 0x000000000e087229 */ /* 0x000fe40000000008 */
[----:B------:R-:W-:-:S08]  /*2d70*/  DFMA R12, R10, 2, -R18 ;  /* 0x400000000a0c782b */ /* 0x000fd00000000812 */
[----:B------:R-:W-:Y:S01]  /*2d80*/  DFMA R12, R8, 2, R12 ;  /* 0x40000000080c782b */ /* 0x000fe2000000000c */
[----:B------:R-:W-:Y:S02]  /*2d90*/  IMAD.MOV.U32 R8, RZ, RZ, 0x652b82fe ;  /* 0x652b82feff087424 */ /* 0x000fe400078e00ff */
[----:B------:R-:W-:-:S05]  /*2da0*/  IMAD.MOV.U32 R9, RZ, RZ, 0x3ff71547 ;  /* 0x3ff71547ff097424 */ /* 0x000fca00078e00ff */
[----:B------:R-:W-:-:S08]  /*2db0*/  DADD R10, R18, R12 ;  /* 0x00000000120a7229 */ /* 0x000fd0000000000c */
[----:B------:R-:W-:Y:S02]  /*2dc0*/  DFMA R8, R10, R8, 6.75539944105574400000e+15 ;  /* 0x433800000a08742b */ /* 0x000fe40000000008 */
[----:B------:R-:W-:-:S06]  /*2dd0*/  FSETP.GEU.AND P0, PT, |R11|, 4.1917929649353027344, PT ;  /* 0x4086232b0b00780b */ /* 0x000fcc0003f0e200 */
[----:B------:R-:W-:-:S08]  /*2de0*/  DADD R16, R8, -6.75539944105574400000e+15 ;  /* 0xc338000008107429 */ /* 0x000fd00000000000 */
[----:B------:R-:W-:Y:S01]  /*2df0*/  DFMA R14, R16, -UR6, R10 ;  /* 0x80000006100e7c2b */ /* 0x000fe2000800000a */
[----:B------:R-:W-:Y:S01]  /*2e00*/  UMOV UR6, 0x3b39803f ;  /* 0x3b39803f00067882 */ /* 0x000fe20000000000 */
[----:B------:R-:W-:-:S06]  /*2e10*/  UMOV UR7, 0x3c7abc9e ;  /* 0x3c7abc9e00077882 */ /* 0x000fcc0000000000 */
[----:B------:R-:W-:Y:S01]  /*2e20*/  DFMA R14, R16, -UR6, R14 ;  /* 0x80000006100e7c2b */ /* 0x000fe2000800000e */
[----:B------:R-:W-:Y:S01]  /*2e30*/  UMOV UR6, 0x69ce2bdf ;  /* 0x69ce2bdf00067882 */ /* 0x000fe20000000000 */
[----:B------:R-:W-:Y:S01]  /*2e40*/  IMAD.MOV.U32 R16, RZ, RZ, -0x35dec16 ;  /* 0xfca213eaff107424 */ /* 0x000fe200078e00ff */
[----:B------:R-:W-:Y:S01]  /*2e50*/  UMOV UR7, 0x3e5ade15 ;  /* 0x3e5ade1500077882 */ /* 0x000fe20000000000 */
[----:B------:R-:W-:-:S06]  /*2e60*/  IMAD.MOV.U32 R17, RZ, RZ, 0x3e928af3 ;  /* 0x3e928af3ff117424 */ /* 0x000fcc00078e00ff */
[----:B------:R-:W-:Y:S01]  /*2e70*/  DFMA R16, R14, UR6, R16 ;  /* 0x000000060e107c2b */ /* 0x000fe20008000010 */
[----:B------:R-:W-:Y:S01]  /*2e80*/  UMOV UR6, 0x62401315 ;  /* 0x6240131500067882 */ /* 0x000fe20000000000 */
[----:B------:R-:W-:-:S06]  /*2e90*/  UMOV UR7, 0x3ec71dee ;  /* 0x3ec71dee00077882 */ /* 0x000fcc0000000000 */
[----:B------:R-:W-:Y:S01]  /*2ea0*/  DFMA R16, R14, R16, UR6 ;  /* 0x000000060e107e2b */ /* 0x000fe20008000010 */
        /* <DEDUP_REMOVED lines=20> */
[----:B------:R-:W-:-:S08]  /*2ff0*/  DFMA R16, R14, R16, UR6 ;  /* 0x000000060e107e2b */ /* 0x000fd00008000010 */
[----:B------:R-:W-:-:S08]  /*3000*/  DFMA R16, R14, R16, 1 ;  /* 0x3ff000000e10742b */ /* 0x000fd00000000010 */
[----:B------:R-:W-:Y:S02]  /*3010*/  DFMA R16, R14, R16, 1 ;  /* 0x3ff000000e10742b */ /* 0x000fe40000000010 */
[----:B------:R-:W-:-:S08]  /*3020*/  DADD R14, R18, -R10 ;  /* 0x00000000120e7229 */ /* 0x000fd0000000080a */
[----:B------:R-:W-:Y:S01]  /*3030*/  DADD R14, R12, R14 ;  /* 0x000000000c0e7229 */ /* 0x000fe2000000000e */
[----:B------:R-:W-:Y:S02]  /*3040*/  IMAD R13, R8, 0x100000, R17 ;  /* 0x00100000080d7824 */ /* 0x000fe400078e0211 */
[----:B------:R-:W-:Y:S01]  /*3050*/  IMAD.MOV.U32 R12, RZ, RZ, R16 ;  /* 0x000000ffff0c7224 */ /* 0x000fe200078e0010 */
[----:B------:R-:W-:Y:S07]  /*3060*/  @!P0 BRA `(.L_x_33) ;  /* 0x0000000000308947 */ /* 0x000fee0003800000 */
[----:B------:R-:W-:Y:S01]  /*3070*/  FSETP.GEU.AND P1, PT, |R11|, 4.2275390625, PT ;  /* 0x408748000b00780b */ /* 0x000fe20003f2e200 */
[C---:B------:R-:W-:Y:S02]  /*3080*/  DADD R12, R10.reuse, +INF ;  /* 0x7ff000000a0c7429 */ /* 0x040fe40000000000 */
[----:B------:R-:W-:-:S08]  /*3090*/  DSETP.GEU.AND P0, PT, R10, RZ, PT ;  /* 0x000000ff0a00722a */ /* 0x000fd00003f0e000 */
[----:B------:R-:W-:Y:S02]  /*30a0*/  FSEL R12, R12, RZ, P0 ;  /* 0x000000ff0c0c7208 */ /* 0x000fe40000000000 */
[----:B------:R-:W-:Y:S02]  /*30b0*/  @!P1 LEA.HI R9, R8, R8, RZ, 0x1 ;  /* 0x0000000808099211 */ /* 0x000fe400078f08ff */
[----:B------:R-:W-:Y:S02]  /*30c0*/  FSEL R13, R13, RZ, P0 ;  /* 0x000000ff0d0d7208 */ /* 0x000fe40000000000 */
[----:B------:R-:W-:-:S05]  /*30d0*/  @!P1 SHF.R.S32.HI R9, RZ, 0x1, R9 ;  /* 0x00000001ff099819 */ /* 0x000fca0000011409 */
[----:B------:R-:W-:Y:S02]  /*30e0*/  @!P1 IMAD.IADD R8, R8, 0x1, -R9 ;  /* 0x0000000108089824 */ /* 0x000fe400078e0a09 */
[----:B------:R-:W-:-:S03]  /*30f0*/  @!P1 IMAD R17, R9, 0x100000, R17 ;  /* 0x0010000009119824 */ /* 0x000fc600078e0211 */
[----:B------:R-:W-:Y:S01]  /*3100*/  @!P1 LEA R9, R8, 0x3ff00000, 0x14 ;  /* 0x3ff0000008099811 */ /* 0x000fe200078ea0ff */
[----:B------:R-:W-:-:S06]  /*3110*/  @!P1 IMAD.MOV.U32 R8, RZ, RZ, RZ ;  /* 0x000000ffff089224 */ /* 0x000fcc00078e00ff */
[----:B------:R-:W-:-:S11]  /*3120*/  @!P1 DMUL R12, R16, R8 ;  /* 0x00000008100c9228 */ /* 0x000fd60000000000 */
.L_x_33:
[----:B------:R-:W-:Y:S01]  /*3130*/  DFMA R14, R14, R12, R12 ;  /* 0x0000000c0e0e722b */ /* 0x000fe2000000000c */
[----:B------:R-:W-:Y:S01]  /*3140*/  IMAD.MOV.U32 R27, RZ, RZ, 0x0 ;  /* 0x00000000ff1b7424 */ /* 0x000fe200078e00ff */
[----:B------:R-:W-:-:S08]  /*3150*/  DSETP.NEU.AND P0, PT, |R12|, +INF , PT ;  /* 0x7ff000000c00742a */ /* 0x000fd00003f0d200 */
[----:B------:R-:W-:Y:S02]  /*3160*/  FSEL R8, R12, R14, !P0 ;  /* 0x0000000e0c087208 */ /* 0x000fe40004000000 */
[----:B------:R-:W-:Y:S01]  /*3170*/  FSEL R9, R13, R15, !P0 ;  /* 0x0000000f0d097208 */ /* 0x000fe20004000000 */
[----:B------:R-:W-:Y:S06]  /*3180*/  RET.REL.NODEC R26 `(_Z25haversine_distance_kerneliPKdS0_S0_S0_Pd) ;  /* 0xffffffcc1a9c7950 */ /* 0x000fec0003c3ffff */
        .type           $_Z25haversine_distance_kerneliPKdS0_S0_S0_Pd$__internal_trig_reduction_slowpathd,@function
        .size           $_Z25haversine_distance_kerneliPKdS0_S0_S0_Pd$__internal_trig_reduction_slowpathd,(.L_x_45 - $_Z25haversine_distance_kerneliPKdS0_S0_S0_Pd$__internal_trig_reduction_slowpathd)
$_Z25haversine_distance_kerneliPKdS0_S0_S0_Pd$__internal_trig_reduction_slowpathd:
[--C-:B------:R-:W-:Y:S01]  /*3190*/  SHF.R.U32.HI R10, RZ, 0x14, R9.reuse ;  /* 0x00000014ff0a7819 */ /* 0x100fe20000011609 */
[----:B------:R-:W-:Y:S02]  /*31a0*/  IMAD.MOV.U32 R23, RZ, RZ, R9 ;  /* 0x000000ffff177224 */ /* 0x000fe400078e0009 */
[----:B------:R-:W-:Y:S01]  /*31b0*/  IMAD.MOV.U32 R16, RZ, RZ, RZ ;  /* 0x000000ffff107224 */ /* 0x000fe200078e00ff */
[----:B------:R-:W-:-:S04]  /*31c0*/  LOP3.LUT R11, R10, 0x7ff, RZ, 0xc0, !PT ;  /* 0x000007ff0a0b7812 */ /* 0x000fc800078ec0ff */
[----:B------:R-:W-:-:S13]  /*31d0*/  ISETP.NE.AND P0, PT, R11, 0x7ff, PT ;  /* 0x000007ff0b00780c */ /* 0x000fda0003f05270 */
[----:B------:R-:W-:Y:S05]  /*31e0*/  @!P0 BRA `(.L_x_34) ;  /* 0x0000000800688947 */ /* 0x000fea0003800000 */
[----:B------:R-:W-:Y:S01]  /*31f0*/  VIADD R11, R11, 0xfffffc00 ;  /* 0xfffffc000b0b7836 */ /* 0x000fe20000000000 */
[----:B------:R-:W-:Y:S01]  /*3200*/  BSSY.RECONVERGENT B2, `(.L_x_35) ;  /* 0x0000034000027945 */ /* 0x000fe20003800200 */
[----:B------:R-:W-:-:S03]  /*3210*/  CS2R R16, SRZ ;  /* 0x0000000000107805 */ /* 0x000fc6000001ff00 */
[----:B------:R-:W-:Y:S02]  /*3220*/  SHF.R.U32.HI R18, RZ, 0x6, R11 ;  /* 0x00000006ff127819 */ /* 0x000fe4000001160b */
[----:B------:R-:W-:Y:S02]  /*3230*/  ISETP.GE.U32.AND P0, PT, R11, 0x80, PT ;  /* 0x000000800b00780c */ /* 0x000fe40003f06070 */
[C---:B------:R-:W-:Y:S02]  /*3240*/  IADD3 R12, PT, PT, -R18.reuse, 0x13, RZ ;  /* 0x00000013120c7810 */ /* 0x040fe40007ffe1ff */
[----:B------:R-:W-:Y:S02]  /*3250*/  IADD3 R11, PT, PT, -R18, 0xf, RZ ;  /* 0x0000000f120b7810 */ /* 0x000fe40007ffe1ff */
[----:B------:R-:W-:-:S04]  /*3260*/  SEL R14, R12, 0x12, P0 ;  /* 0x000000120c0e7807 */ /* 0x000fc80000000000 */
[----:B------:R-:W-:-:S13]  /*3270*/  ISETP.GE.AND P0, PT, R11, R14, PT ;  /* 0x0000000e0b00720c */ /* 0x000fda0003f06270 */
[----:B------:R-:W-:Y:S05]  /*3280*/  @P0 BRA `(.L_x_36) ;  /* 0x0000000000ac0947 */ /* 0x000fea0003800000 */
[----:B------:R-:W0:Y:S01]  /*3290*/  LDC.64 R12, c[0x0][0x358] ;  /* 0x0000d600ff0c7b82 */ /* 0x000e220000000a00 */
[----:B------:R-:W-:Y:S01]  /*32a0*/  IADD3 R18, PT, PT, RZ, -R18, -R14 ;  /* 0x80000012ff127210 */ /* 0x000fe20007ffe80e */
[----:B------:R-:W-:Y:S01]  /*32b0*/  BSSY.RECONVERGENT B3, `(.L_x_37) ;  /* 0x0000022000037945 */ /* 0x000fe20003800200 */
[C---:B------:R-:W-:Y:S01]  /*32c0*/  SHF.L.U64.HI R14, R22.reuse, 0xb, R23 ;  /* 0x0000000b160e7819 */ /* 0x040fe20000010217 */
[----:B------:R-:W-:Y:S01]  /*32d0*/  IMAD.SHL.U32 R19, R22, 0x800, RZ ;  /* 0x0000080016137824 */ /* 0x000fe200078e00ff */
[----:B------:R-:W-:Y:S01]  /*32e0*/  CS2R R16, SRZ ;  /* 0x0000000000107805 */ /* 0x000fe2000001ff00 */
[----:B------:R-:W-:Y:S01]  /*32f0*/  IMAD.MOV.U32 R23, RZ, RZ, R11 ;  /* 0x000000ffff177224 */ /* 0x000fe200078e000b */
[----:B------:R-:W-:Y:S01]  /*3300*/  LOP3.LUT R11, R14, 0x80000000, RZ, 0xfc, !PT ;  /* 0x800000000e0b7812 */ /* 0x000fe200078efcff */
[----:B------:R-:W-:-:S07]  /*3310*/  IMAD.MOV.U32 R22, RZ, RZ, RZ ;  /* 0x000000ffff167224 */ /* 0x000fce00078e00ff */
.L_x_38:
[----:B------:R-:W1:Y:S01]  /*3320*/  LDC.64 R14, c[0x4][RZ] ;  /* 0x01000000ff0e7b82 */ /* 0x000e620000000a00 */
[----:B0-----:R-:W-:Y:S02]  /*3330*/  R2UR UR6, R12 ;  /* 0x000000000c0672ca */ /* 0x001fe400000e0000 */
[----:B------:R-:W-:Y:S01]  /*3340*/  R2UR UR7, R13 ;  /* 0x000000000d0772ca */ /* 0x000fe200000e0000 */
[----:B-1----:R-:W-:-:S12]  /*3350*/  IMAD.WIDE R26, R23, 0x8, R14 ;  /* 0x00000008171a7825 */ /* 0x002fd800078e020e */
[----:B------:R-:W2:Y:S01]  /*3360*/  LDG.E.64.CONSTANT R14, desc[UR6][R26.64] ;  /* 0x000000061a0e7981 */ /* 0x000ea2000c1e9b00 */
[----:B------:R-:W-:Y:S02]  /*3370*/  VIADD R18, R18, 0x1 ;  /* 0x0000000112127836 */ /* 0x000fe40000000000 */
[----:B------:R-:W-:Y:S02]  /*3380*/  VIADD R23, R23, 0x1 ;  /* 0x0000000117177836 */ /* 0x000fe40000000000 */
[----:B--2---:R-:W-:-:S04]  /*3390*/  IMAD.WIDE.U32 R16, P2, R14, R19, R16 ;  /* 0x000000130e107225 */ /* 0x004fc80007840010 */
[C---:B------:R-:W-:Y:S02]  /*33a0*/  IMAD R25, R14.reuse, R11, RZ ;  /* 0x0000000b0e197224 */ /* 0x040fe400078e02ff */
[----:B------:R-:W-:Y:S02]  /*33b0*/  IMAD R24, R15, R19, RZ ;  /* 0x000000130f187224 */ /* 0x000fe400078e02ff */
[----:B------:R-:W-:Y:S01]  /*33c0*/  IMAD.HI.U32 R14, R14, R11, RZ ;  /* 0x0000000b0e0e7227 */ /* 0x000fe200078e00ff */
[----:B------:R-:W-:-:S03]  /*33d0*/  IADD3 R25, P0, PT, R25, R17, RZ ;  /* 0x0000001119197210 */ /* 0x000fc60007f1e0ff */
[----:B------:R-:W-:Y:S01]  /*33e0*/  IMAD.X R27, RZ, RZ, R14, P2 ;  /* 0x000000ffff1b7224 */ /* 0x000fe200010e060e */
[----:B------:R-:W-:Y:S01]  /*33f0*/  IADD3 R25, P1, PT, R24, R25, RZ ;  /* 0x0000001918197210 */ /* 0x000fe20007f3e0ff */
[----:B------:R-:W-:Y:S02]  /*3400*/  IMAD.MOV.U32 R24, RZ, RZ, R16 ;  /* 0x000000ffff187224 */ /* 0x000fe400078e0010 */
[----:B------:R-:W-:-:S04]  /*3410*/  IMAD.HI.U32 R16, R15, R19, RZ ;  /* 0x000000130f107227 */ /* 0x000fc800078e00ff */
[----:B------:R-:W-:Y:S01]  /*3420*/  IMAD.HI.U32 R14, R15, R11, RZ ;  /* 0x0000000b0f0e7227 */ /* 0x000fe200078e00ff */
[----:B------:R-:W-:-:S03]  /*3430*/  IADD3.X R16, P0, PT, R16, R27, RZ, P0, !PT ;  /* 0x0000001b10107210 */ /* 0x000fc6000071e4ff */
[----:B------:R-:W-:Y:S02]  /*3440*/  IMAD R15, R15, R11, RZ ;  /* 0x0000000b0f0f7224 */ /* 0x000fe400078e02ff */
[----:B------:R-:W-:Y:S01]  /*3450*/  IMAD.X R14, RZ, RZ, R14, P0 ;  /* 0x000000ffff0e7224 */ /* 0x000fe200000e060e */
[----:B------:R-:W-:Y:S01]  /*3460*/  ISETP.NE.AND P0, PT, R18, -0xf, PT ;  /* 0xfffffff11200780c */ /* 0x000fe20003f05270 */
[C---:B------:R-:W-:Y:S01]  /*3470*/  IMAD R17, R22.reuse, 0x8, R1 ;  /* 0x0000000816117824 */ /* 0x040fe200078e0201 */
[----:B------:R-:W-:Y:S01]  /*3480*/  IADD3.X R16, P1, PT, R15, R16, RZ, P1, !PT ;  /* 0x000000100f107210 */ /* 0x000fe20000f3e4ff */
[----:B------:R-:W-:-:S03]  /*3490*/  VIADD R22, R22, 0x1 ;  /* 0x0000000116167836 */ /* 0x000fc60000000000 */
[----:B------:R0:W-:Y:S02]  /*34a0*/  STL.64 [R17], R24 ;  /* 0x0000001811007387 */ /* 0x0001e40000100a00 */
[----:B0-----:R-:W-:-:S05]  /*34b0*/  IMAD.X R17, RZ, RZ, R14, P1 ;  /* 0x000000ffff117224 */ /* 0x001fca00008e060e */
[----:B------:R-:W-:Y:S05]  /*34c0*/  @P0 BRA `(.L_x_38) ;  /* 0xfffffffc00940947 */ /* 0x000fea000383ffff */
[----:B------:R-:W-:Y:S05]  /*34d0*/  BSYNC.RECONVERGENT B3 ;  /* 0x0000000000037941 */ /* 0x000fea0003800200 */
.L_x_37:
[----:B------:R-:W-:-:S05]  /*34e0*/  LOP3.LUT R11, R10, 0x7ff, RZ, 0xc0, !PT ;  /* 0x000007ff0a0b7812 */ /* 0x000fca00078ec0ff */
[----:B------:R-:W-:-:S05]  /*34f0*/  VIADD R11, R11, 0xfffffc00 ;  /* 0xfffffc000b0b7836 */ /* 0x000fca0000000000 */
[----:B------:R-:W-:Y:S02]  /*3500*/  SHF.R.U32.HI R12, RZ, 0x6, R11 ;  /* 0x00000006ff0c7819 */ /* 0x000fe4000001160b */
[----:B------:R-:W-:Y:S02]  /*3510*/  ISETP.GE.U32.AND P0, PT, R11, 0x80, PT ;  /* 0x000000800b00780c */ /* 0x000fe40003f06070 */
[----:B------:R-:W-:-:S04]  /*3520*/  IADD3 R12, PT, PT, -R12, 0x13, RZ ;  /* 0x000000130c0c7810 */ /* 0x000fc80007ffe1ff */
[----:B------:R-:W-:-:S07]  /*3530*/  SEL R11, R12, 0x12, P0 ;  /* 0x000000120c0b7807 */ /* 0x000fce0000000000 */
.L_x_36:
[----:B------:R-:W-:Y:S05]  /*3540*/  BSYNC.RECONVERGENT B2 ;  /* 0x0000000000027941 */ /* 0x000fea0003800200 */
.L_x_35:
[C---:B------:R-:W-:Y:S02]  /*3550*/  LOP3.LUT R12, R10.reuse, 0x7ff, RZ, 0xc0, !PT ;  /* 0x000007ff0a0c7812 */ /* 0x040fe400078ec0ff */
[----:B------:R-:W-:-:S03]  /*3560*/  LOP3.LUT P0, R23, R10, 0x3f, RZ, 0xc0, !PT ;  /* 0x0000003f0a177812 */ /* 0x000fc6000780c0ff */
[----:B------:R-:W-:-:S05]  /*3570*/  VIADD R12, R12, 0xfffffc00 ;  /* 0xfffffc000c0c7836 */ /* 0x000fca0000000000 */
[----:B------:R-:W-:-:S05]  /*3580*/  SHF.R.U32.HI R12, RZ, 0x6, R12 ;  /* 0x00000006ff0c7819 */ /* 0x000fca000001160c */
[----:B------:R-:W-:-:S04]  /*3590*/  IMAD.IADD R10, R12, 0x1, R11 ;  /* 0x000000010c0a7824 */ /* 0x000fc800078e020b */
[----:B------:R-:W-:-:S05]  /*35a0*/  IMAD.U32 R29, R10, 0x8, R1 ;  /* 0x000000080a1d7824 */ /* 0x000fca00078e0001 */
[----:B------:R0:W-:Y:S04]  /*35b0*/  STL.64 [R29+-0x78], R16 ;  /* 0xffff88101d007387 */ /* 0x0001e80000100a00 */
[----:B------:R-:W2:Y:S04]  /*35c0*/  @P0 LDL.64 R14, [R1+0x8] ;  /* 0x00000800010e0983 */ /* 0x000ea80000100a00 */
[----:B------:R-:W3:Y:S04]  /*35d0*/  LDL.64 R12, [R1+0x10] ;  /* 0x00001000010c7983 */ /* 0x000ee80000100a00 */
[----:B------:R-:W4:Y:S01]  /*35e0*/  LDL.64 R10, [R1+0x18] ;  /* 0x00001800010a7983 */ /* 0x000f220000100a00 */
[----:B------:R-:W-:Y:S01]  /*35f0*/  BSSY.RECONVERGENT B2, `(.L_x_39) ;  /* 0x0000035000027945 */ /* 0x000fe20003800200 */
[----:B--2---:R-:W-:-:S02]  /*3600*/  @P0 SHF.R.U64 R25, R14, 0x1, R15 ;  /* 0x000000010e190819 */ /* 0x004fc4000000120f */
[----:B------:R-:W-:Y:S02]  /*3610*/  @P0 SHF.R.U32.HI R27, RZ, 0x1, R15 ;  /* 0x00000001ff1b0819 */ /* 0x000fe4000001160f */
[----:B------:R-:W-:Y:S02]  /*3620*/  @P0 LOP3.LUT R14, R23, 0x3f, RZ, 0x3c, !PT ;  /* 0x0000003f170e0812 */ /* 0x000fe400078e3cff */
[C---:B---3--:R-:W-:Y:S02]  /*3630*/  @P0 SHF.L.U32 R22, R12.reuse, R23, RZ ;  /* 0x000000170c160219 */ /* 0x048fe400000006ff */
[----:B0-----:R-:W-:Y:S02]  /*3640*/  @P0 SHF.R.U64 R17, R25, R14, R27 ;  /* 0x0000000e19110219 */ /* 0x001fe4000000121b */
[--C-:B------:R-:W-:Y:S02]  /*3650*/  @P0 SHF.R.U32.HI R15, RZ, 0x1, R13.reuse ;  /* 0x00000001ff0f0819 */ /* 0x100fe4000001160d */
[----:B------:R-:W-:-:S02]  /*3660*/  @P0 SHF.R.U64 R18, R12, 0x1, R13 ;  /* 0x000000010c120819 */ /* 0x000fc4000000120d */
[----:B------:R-:W-:Y:S02]  /*3670*/  @P0 SHF.L.U64.HI R19, R12, R23, R13 ;  /* 0x000000170c130219 */ /* 0x000fe4000001020d */
[-C--:B------:R-:W-:Y:S02]  /*3680*/  @P0 SHF.R.U32.HI R24, RZ, R14.reuse, R27 ;  /* 0x0000000eff180219 */ /* 0x080fe4000001161b */
[----:B------:R-:W-:Y:S02]  /*3690*/  @P0 LOP3.LUT R12, R22, R17, RZ, 0xfc, !PT ;  /* 0x00000011160c0212 */ /* 0x000fe400078efcff */
[----:B----4-:R-:W-:Y:S02]  /*36a0*/  @P0 SHF.L.U32 R16, R10, R23, RZ ;  /* 0x000000170a100219 */ /* 0x010fe400000006ff */
[----:B------:R-:W-:Y:S02]  /*36b0*/  @P0 SHF.R.U64 R25, R18, R14, R15 ;  /* 0x0000000e12190219 */ /* 0x000fe4000000120f */
[----:B------:R-:W-:-:S02]  /*36c0*/  @P0 LOP3.LUT R13, R19, R24, RZ, 0xfc, !PT ;  /* 0x00000018130d0212 */ /* 0x000fc400078efcff */
[----:B------:R-:W-:Y:S02]  /*36d0*/  @P0 SHF.L.U64.HI R22, R10, R23, R11 ;  /* 0x000000170a160219 */ /* 0x000fe4000001020b */
[----:B------:R-:W-:Y:S01]  /*36e0*/  @P0 SHF.R.U32.HI R15, RZ, R14, R15 ;  /* 0x0000000eff0f0219 */ /* 0x000fe2000001160f */
[----:B------:R-:W-:Y:S01]  /*36f0*/  IMAD.SHL.U32 R14, R12, 0x4, RZ ;  /* 0x000000040c0e7824 */ /* 0x000fe200078e00ff */
[----:B------:R-:W-:Y:S02]  /*3700*/  @P0 LOP3.LUT R10, R16, R25, RZ, 0xfc, !PT ;  /* 0x00000019100a0212 */ /* 0x000fe400078efcff */
[----:B------:R-:W-:Y:S02]  /*3710*/  SHF.L.U64.HI R12, R12, 0x2, R13 ;  /* 0x000000020c0c7819 */ /* 0x000fe4000001020d */
[----:B------:R-:W-:Y:S02]  /*3720*/  SHF.L.W.U32.HI R18, R13, 0x2, R10 ;  /* 0x000000020d127819 */ /* 0x000fe40000010e0a */
[----:B------:R-:W-:-:S02]  /*3730*/  @P0 LOP3.LUT R11, R22, R15, RZ, 0xfc, !PT ;  /* 0x0000000f160b0212 */ /* 0x000fc400078efcff */
[----:B------:R-:W-:Y:S02]  /*3740*/  IADD3 RZ, P0, PT, RZ, -R14, RZ ;  /* 0x8000000effff7210 */ /* 0x000fe40007f1e0ff */
[----:B------:R-:W-:Y:S02]  /*3750*/  LOP3.LUT R13, RZ, R12, RZ, 0x33, !PT ;  /* 0x0000000cff0d7212 */ /* 0x000fe400078e33ff */
[----:B------:R-:W-:Y:S02]  /*3760*/  SHF.L.W.U32.HI R16, R10, 0x2, R11 ;  /* 0x000000020a107819 */ /* 0x000fe40000010e0b */
[----:B------:R-:W-:Y:S02]  /*3770*/  LOP3.LUT R10, RZ, R18, RZ, 0x33, !PT ;  /* 0x00000012ff0a7212 */ /* 0x000fe400078e33ff */
[----:B------:R-:W-:Y:S02]  /*3780*/  IADD3.X R13, P0, PT, RZ, R13, RZ, P0, !PT ;  /* 0x0000000dff0d7210 */ /* 0x000fe4000071e4ff */
[----:B------:R-:W-:-:S02]  /*3790*/  LOP3.LUT R17, RZ, R16, RZ, 0x33, !PT ;  /* 0x00000010ff117212 */ /* 0x000fc400078e33ff */
[----:B------:R-:W-:Y:S02]  /*37a0*/  IADD3.X R15, P1, PT, RZ, R10, RZ, P0, !PT ;  /* 0x0000000aff0f7210 */ /* 0x000fe4000073e4ff */
[----:B------:R-:W-:-:S03]  /*37b0*/  ISETP.GT.U32.AND P2, PT, R18, -0x1, PT ;  /* 0xffffffff1200780c */ /* 0x000fc60003f44070 */
[----:B------:R-:W-:Y:S01]  /*37c0*/  IMAD.X R17, RZ, RZ, R17, P1 ;  /* 0x000000ffff117224 */ /* 0x000fe200008e0611 */
[----:B------:R-:W-:-:S04]  /*37d0*/  ISETP.GT.AND.EX P0, PT, R16, -0x1, PT, P2 ;  /* 0xffffffff1000780c */ /* 0x000fc80003f04320 */
[----:B------:R-:W-:Y:S02]  /*37e0*/  SEL R17, R16, R17, P0 ;  /* 0x0000001110117207 */ /* 0x000fe40000000000 */
[----:B------:R-:W-:Y:S02]  /*37f0*/  SEL R18, R18, R15, P0 ;  /* 0x0000000f12127207 */ /* 0x000fe40000000000 */
[----:B------:R-:W-:-:S04]  /*3800*/  ISETP.NE.U32.AND P1, PT, R17, RZ, PT ;  /* 0x000000ff1100720c */ /* 0x000fc80003f25070 */
[----:B------:R-:W-:Y:S01]  /*3810*/  SEL R15, R18, R17, !P1 ;  /* 0x00000011120f7207 */ /* 0x000fe20004800000 */
[----:B------:R-:W-:-:S05]  /*3820*/  @!P0 IMAD.MOV R14, RZ, RZ, -R14 ;  /* 0x000000ffff0e8224 */ /* 0x000fca00078e0a0e */
[----:B------:R-:W0:Y:S02]  /*3830*/  FLO.U32 R15, R15 ;  /* 0x0000000f000f7300 */ /* 0x000e2400000e0000 */
[C---:B0-----:R-:W-:Y:S02]  /*3840*/  IADD3 R19, PT, PT, -R15.reuse, 0x1f, RZ ;  /* 0x0000001f0f137810 */ /* 0x041fe40007ffe1ff */
[----:B------:R-:W-:-:S03]  /*3850*/  IADD3 R10, PT, PT, -R15, 0x3f, RZ ;  /* 0x0000003f0f0a7810 */ /* 0x000fc60007ffe1ff */
[----:B------:R-:W-:Y:S01]  /*3860*/  @P1 IMAD.MOV R10, RZ, RZ, R19 ;  /* 0x000000ffff0a1224 */ /* 0x000fe200078e0213 */
[----:B------:R-:W-:-:S04]  /*3870*/  SEL R19, R12, R13, P0 ;  /* 0x0000000d0c137207 */ /* 0x000fc80000000000 */
[----:B------:R-:W-:-:S13]  /*3880*/  ISETP.NE.AND P1, PT, R10, RZ, PT ;  /* 0x000000ff0a00720c */ /* 0x000fda0003f25270 */
[----:B------:R-:W-:Y:S05]  /*3890*/  @!P1 BRA `(.L_x_40) ;  /* 0x0000000000289947 */ /* 0x000fea0003800000 */
[----:B------:R-:W-:Y:S02]  /*38a0*/  LOP3.LUT R13, R10, 0x3f, RZ, 0xc0, !PT ;  /* 0x0000003f0a0d7812 */ /* 0x000fe400078ec0ff */
[--C-:B------:R-:W-:Y:S02]  /*38b0*/  SHF.R.U64 R15, R14, 0x1, R19.reuse ;  /* 0x000000010e0f7819 */ /* 0x100fe40000001213 */
[----:B------:R-:W-:Y:S02]  /*38c0*/  SHF.R.U32.HI R19, RZ, 0x1, R19 ;  /* 0x00000001ff137819 */ /* 0x000fe40000011613 */
[----:B------:R-:W-:Y:S02]  /*38d0*/  LOP3.LUT R12, R10, 0x3f, RZ, 0xc, !PT ;  /* 0x0000003f0a0c7812 */ /* 0x000fe400078e0cff */
[CC--:B------:R-:W-:Y:S02]  /*38e0*/  SHF.L.U64.HI R17, R18.reuse, R13.reuse, R17 ;  /* 0x0000000d12117219 */ /* 0x0c0fe40000010211 */
[----:B------:R-:W-:-:S02]  /*38f0*/  SHF.L.U32 R13, R18, R13, RZ ;  /* 0x0000000d120d7219 */ /* 0x000fc400000006ff */
[-CC-:B------:R-:W-:Y:S02]  /*3900*/  SHF.R.U64 R18, R15, R12.reuse, R19.reuse ;  /* 0x0000000c0f127219 */ /* 0x180fe40000001213 */
[----:B------:R-:W-:Y:S02]  /*3910*/  SHF.R.U32.HI R12, RZ, R12, R19 ;  /* 0x0000000cff0c7219 */ /* 0x000fe40000011613 */
[----:B------:R-:W-:Y:S02]  /*3920*/  LOP3.LUT R18, R13, R18, RZ, 0xfc, !PT ;  /* 0x000000120d127212 */ /* 0x000fe400078efcff */
[----:B------:R-:W-:-:S07]  /*3930*/  LOP3.LUT R17, R17, R12, RZ, 0xfc, !PT ;  /* 0x0000000c11117212 */ /* 0x000fce00078efcff */
.L_x_40:
[----:B------:R-:W-:Y:S05]  /*3940*/  BSYNC.RECONVERGENT B2 ;  /* 0x0000000000027941 */ /* 0x000fea0003800200 */
.L_x_39:
[----:B------:R-:W-:Y:S01]  /*3950*/  IMAD.WIDE.U32 R14, R18, 0x2168c235, RZ ;  /* 0x2168c235120e7825 */ /* 0x000fe200078e00ff */
[----:B------:R-:W-:-:S03]  /*3960*/  SHF.R.U32.HI R11, RZ, 0x1e, R11 ;  /* 0x0000001eff0b7819 */ /* 0x000fc6000001160b */
[----:B------:R-:W-:Y:S01]  /*3970*/  IMAD.MOV.U32 R12, RZ, RZ, R15 ;  /* 0x000000ffff0c7224 */ /* 0x000fe200078e000f */
[----:B------:R-:W-:Y:S01]  /*3980*/  IADD3 RZ, P1, PT, R14, R14, RZ ;  /* 0x0000000e0eff7210 */ /* 0x000fe20007f3e0ff */
[----:B------:R-:W-:Y:S01]  /*3990*/  IMAD.MOV.U32 R13, RZ, RZ, RZ ;  /* 0x000000ffff0d7224 */ /* 0x000fe200078e00ff */
[----:B------:R-:W-:Y:S01]  /*39a0*/  LEA.HI R16, R16, R11, RZ, 0x1 ;  /* 0x0000000b10107211 */ /* 0x000fe200078f08ff */
[----:B------:R-:W-:-:S04]  /*39b0*/  IMAD.HI.U32 R15, R17, -0x36f0255e, RZ ;  /* 0xc90fdaa2110f7827 */ /* 0x000fc800078e00ff */
[----:B------:R-:W-:-:S04]  /*39c0*/  IMAD.WIDE.U32 R12, R18, -0x36f0255e, R12 ;  /* 0xc90fdaa2120c7825 */ /* 0x000fc800078e000c */
[----:B------:R-:W-:-:S04]  /*39d0*/  IMAD.WIDE.U32 R12, P2, R17, 0x2168c235, R12 ;  /* 0x2168c235110c7825 */ /* 0x000fc8000784000c */
[----:B------:R-:W-:Y:S01]  /*39e0*/  IMAD R17, R17, -0x36f0255e, RZ ;  /* 0xc90fdaa211117824 */ /* 0x000fe200078e02ff */
[----:B------:R-:W-:Y:S01]  /*39f0*/  IADD3.X RZ, P1, PT, R12, R12, RZ, P1, !PT ;  /* 0x0000000c0cff7210 */ /* 0x000fe20000f3e4ff */
[----:B------:R-:W-:-:S03]  /*3a00*/  IMAD.X R14, RZ, RZ, R15, P2 ;  /* 0x000000ffff0e7224 */ /* 0x000fc600010e060f */
[----:B------:R-:W-:-:S04]  /*3a10*/  IADD3 R13, P2, PT, R17, R13, RZ ;  /* 0x0000000d110d7210 */ /* 0x000fc80007f5e0ff */
[C---:B------:R-:W-:Y:S01]  /*3a20*/  ISETP.GT.U32.AND P3, PT, R13.reuse, RZ, PT ;  /* 0x000000ff0d00720c */ /* 0x040fe20003f64070 */
[----:B------:R-:W-:Y:S01]  /*3a30*/  IMAD.X R14, RZ, RZ, R14, P2 ;  /* 0x000000ffff0e7224 */ /* 0x000fe200010e060e */
[----:B------:R-:W-:-:S04]  /*3a40*/  IADD3.X R12, P2, PT, R13, R13, RZ, P1, !PT ;  /* 0x0000000d0d0c7210 */ /* 0x000fc80000f5e4ff */
[C---:B------:R-:W-:Y:S01]  /*3a50*/  ISETP.GT.AND.EX P1, PT, R14.reuse, RZ, PT, P3 ;  /* 0x000000ff0e00720c */ /* 0x040fe20003f24330 */
[----:B------:R-:W-:-:S03]  /*3a60*/  IMAD.X R15, R14, 0x1, R14, P2 ;  /* 0x000000010e0f7824 */ /* 0x000fc600010e060e */
[----:B------:R-:W-:Y:S02]  /*3a70*/  SEL R12, R12, R13, P1 ;  /* 0x0000000d0c0c7207 */ /* 0x000fe40000800000 */
[----:B------:R-:W-:Y:S02]  /*3a80*/  SEL R13, R15, R14, P1 ;  /* 0x0000000e0f0d7207 */ /* 0x000fe40000800000 */
[----:B------:R-:W-:Y:S02]  /*3a90*/  IADD3 R22, P2, PT, R12, 0x1, RZ ;  /* 0x000000010c167810 */ /* 0x000fe40007f5e0ff */
[----:B------:R-:W-:Y:S02]  /*3aa0*/  SEL R15, RZ, 0xffffffff, !P1 ;  /* 0xffffffffff0f7807 */ /* 0x000fe40004800000 */
[----:B------:R-:W-:Y:S01]  /*3ab0*/  LOP3.LUT P1, R23, R9, 0x80000000, RZ, 0xc0, !PT ;  /* 0x8000000009177812 */ /* 0x000fe2000782c0ff */
[----:B------:R-:W-:Y:S02]  /*3ac0*/  IMAD.X R13, RZ, RZ, R13, P2 ;  /* 0x000000ffff0d7224 */ /* 0x000fe400010e060d */
[----:B------:R-:W-:Y:S01]  /*3ad0*/  IMAD.IADD R10, R15, 0x1, -R10 ;  /* 0x000000010f0a7824 */ /* 0x000fe200078e0a0a */
[----:B------:R-:W-:-:S02]  /*3ae0*/  @!P0 LOP3.LUT R23, R23, 0x80000000, RZ, 0x3c, !PT ;  /* 0x8000000017178812 */ /* 0x000fc400078e3cff */
[----:B------:R-:W-:Y:S01]  /*3af0*/  SHF.R.U64 R22, R22, 0xa, R13 ;  /* 0x0000000a16167819 */ /* 0x000fe2000000120d */
[----:B------:R-:W-:-:S03]  /*3b00*/  IMAD.SHL.U32 R10, R10, 0x100000, RZ ;  /* 0x001000000a0a7824 */ /* 0x000fc600078e00ff */
[----:B------:R-:W-:-:S03]  /*3b10*/  IADD3 R22, P2, PT, R22, 0x1, RZ ;  /* 0x0000000116167810 */ /* 0x000fc60007f5e0ff */
[----:B------:R-:W-:Y:S01]  /*3b20*/  @P1 IMAD.MOV R16, RZ, RZ, -R16 ;  /* 0x000000ffff101224 */ /* 0x000fe200078e0a10 */
[----:B------:R-:W-:-:S04]  /*3b30*/  LEA.HI.X R13, R13, RZ, RZ, 0x16, P2 ;  /* 0x000000ff0d0d7211 */ /* 0x000fc800010fb4ff */
[--C-:B------:R-:W-:Y:S02]  /*3b40*/  SHF.R.U64 R22, R22, 0x1, R13.reuse ;  /* 0x0000000116167819 */ /* 0x100fe4000000120d */
[----:B------:R-:W-:Y:S02]  /*3b50*/  SHF.R.U32.HI R9, RZ, 0x1, R13 ;  /* 0x00000001ff097819 */ /* 0x000fe4000001160d */
[----:B------:R-:W-:-:S04]  /*3b60*/  IADD3 R22, P2, P3, RZ, RZ, R22 ;  /* 0x000000ffff167210 */ /* 0x000fc80007b5e016 */
[----:B------:R-:W-:-:S04]  /*3b70*/  IADD3.X R10, PT, PT, R10, 0x3fe00000, R9, P2, P3 ;  /* 0x3fe000000a0a7810 */ /* 0x000fc800017e6409 */
[----:B------:R-:W-:-:S07]  /*3b80*/  LOP3.LUT R23, R10, R23, RZ, 0xfc, !PT ;  /* 0x000000170a177212 */ /* 0x000fce00078efcff */
.L_x_34:
[----:B------:R-:W-:-:S04]  /*3b90*/  IMAD.MOV.U32 R9, RZ, RZ, 0x0 ;  /* 0x00000000ff097424 */ /* 0x000fc800078e00ff */
[----:B------:R-:W-:Y:S05]  /*3ba0*/  RET.REL.NODEC R8 `(_Z25haversine_distance_kerneliPKdS0_S0_S0_Pd) ;  /* 0xffffffc408147950 */ /* 0x000fea0003c3ffff */
.L_x_41:
[----:B------:R-:W-:-:S00]  /*3bb0*/  BRA `(.L_x_41) ;  /* 0xfffffffc00fc7947 */ /* 0x000fc0000383ffff */
[----:B------:R-:W-:-:S00]  /*3bc0*/  NOP ;  /* 0x0000000000007918 */ /* 0x000fc00000000000 */
        /* <DEDUP_REMOVED lines=11> */
.L_x_45:


//--------------------- .nv.global.init           --------------------------
	.section	.nv.global.init,"aw",@progbits
	.align	16
.nv.global.init:
	.type		__cudart_sin_cos_coeffs,@object
	.size		__cudart_sin_cos_coeffs,(__cudart_i2opi_d - __cudart_sin_cos_coeffs)
__cudart_sin_cos_coeffs:
        /*0000*/ 	.byte	0x46, 0xd2, 0xb0, 0x2c, 0xf1, 0xe5, 0x5a, 0xbe, 0x92, 0xe3, 0xac, 0x69, 0xe3, 0x1d, 0xc7, 0x3e
        /*0010*/ 	.byte	0xa1, 0x62, 0xdb, 0x19, 0xa0, 0x01, 0x2a, 0xbf, 0x18, 0x08, 0x11, 0x11, 0x11, 0x11, 0x81, 0x3f
        /*0020*/ 	.byte	0x54, 0x55, 0x55, 0x55, 0x55, 0x55, 0xc5, 0xbf, 0x00, 0x00, 0x00, 0x00, 0x00, 0x00, 0x00, 0x00
        /*0030*/ 	.byte	0x00, 0x00, 0x00, 0x00, 0x00, 0x00, 0x00, 0x00, 0x64, 0x81, 0xfd, 0x20, 0x83, 0xff, 0xa8, 0xbd
        /*0040*/ 	.byte	0x28, 0x85, 0xef, 0xc1, 0xa7, 0xee, 0x21, 0x3e, 0xd9, 0xe6, 0x06, 0x8e, 0x4f, 0x7e, 0x92, 0xbe
        /*0050*/ 	.byte	0xe9, 0xbc, 0xdd, 0x19, 0xa0, 0x01, 0xfa, 0x3e, 0x47, 0x5d, 0xc1, 0x16, 0x6c, 0xc1, 0x56, 0xbf
        /*0060*/ 	.byte	0x51, 0x55, 0x55, 0x55, 0x55, 0x55, 0xa5, 0x3f, 0x00, 0x00, 0x00, 0x00, 0x00, 0x00, 0xe0, 0xbf
        /*0070*/ 	.byte	0x00, 0x00, 0x00, 0x00, 0x00, 0x00, 0xf0, 0x3f, 0x00, 0x00, 0x00, 0x00, 0x00, 0x00, 0x00, 0x00
	.type		__cudart_i2opi_d,@object
	.size		__cudart_i2opi_d,(.L_0 - __cudart_i2opi_d)
__cudart_i2opi_d:
        /* <DEDUP_REMOVED lines=9> */
.L_0:


//--------------------- .nv.shared.reserved.0     --------------------------
	.section	.nv.shared.reserved.0,"aw",@nobits
	.weak		__nv_reservedSMEM_offset_0_alias
	.size		__nv_reservedSMEM_offset_0_alias, 0, 64
	.other		__nv_reservedSMEM_offset_0_alias,@"STO_CUDA_RESERVED_SHARED STV_DEFAULT"
__nv_reservedSMEM_offset_0_alias:
	.zero		0
	.zero		64


//--------------------- .nv.constant0._Z25haversine_distance_kerneliPKdS0_S0_S0_Pd --------------------------
	.section	.nv.constant0._Z25haversine_distance_kerneliPKdS0_S0_S0_Pd,"a",@progbits
	.sectionflags	@""
	.align	4
.nv.constant0._Z25haversine_distance_kerneliPKdS0_S0_S0_Pd:
	.zero		944


//--------------------- SYMBOLS --------------------------

	.type		.nv.reservedSmem.offset0,@object
	.size		.nv.reservedSmem.offset0,0x4
